	.target	sm_103a

	.elftype	@"ET_EXEC"


//--------------------- .note.nv.tkinfo           --------------------------
	.section	.note.nv.tkinfo,"",@"SHT_NOTE"
	.sectionflags	@"SHF_NOTE_NV_TKINFO"
	.tkinfo
        /*0018*/ 	.word	0x00000002
        /*0030*/ 	.string	""
        /*0030*/ 	.string	"ptxas"
        /*0030*/ 	.string	"Cuda compilation tools, release 13.0, V13.0.88"
        /*0030*/ 	.string	"Build cuda_13.0.r13.0/compiler.36424714_0"
        /*0030*/ 	.string	"-arch sm_103a -m 64 "



//--------------------- .note.nv.cuinfo           --------------------------
	.section	.note.nv.cuinfo,"",@"SHT_NOTE"
	.sectionflags	@"SHF_NOTE_NV_CUINFO"
        /*0018*/ 	.short	0x0002
        /*001a*/ 	.short	0x0067
        /*001c*/ 	.short	0x0082
	.zero		2


//--------------------- .nv.info                  --------------------------
	.section	.nv.info,"",@"SHT_CUDA_INFO"
	.align	4


	//----- nvinfo : EIATTR_REGCOUNT
	.align		4
        /*0000*/ 	.byte	0x04, 0x2f
        /*0002*/ 	.short	(.L_29 - .L_28)
	.align		4
.L_28:
        /*0004*/ 	.word	index@(_ZN2at6native26_fft_conjugate_copy_kernelIN3c107complexIdEE16OffsetCalculatorILi1ElLb0EENS0_33HermitianSymmetryOffsetCalculatorIlEEEEvlPT_PKS9_T0_T1_)
        /*0008*/ 	.word	0x00000020


	//----- nvinfo : EIATTR_FRAME_SIZE
	.align		4
.L_29:
        /*000c*/ 	.byte	0x04, 0x11
        /*000e*/ 	.short	(.L_31 - .L_30)
	.align		4
.L_30:
        /*0010*/ 	.word	index@($__internal_8_$__cuda_sm20_rem_s64)
        /*0014*/ 	.word	0x00000000


	//----- nvinfo : EIATTR_FRAME_SIZE
	.align		4
.L_31:
        /*0018*/ 	.byte	0x04, 0x11
        /*001a*/ 	.short	(.L_33 - .L_32)
	.align		4
.L_32:
        /*001c*/ 	.word	index@($__internal_7_$__cuda_sm20_div_u64)
        /*0020*/ 	.word	0x00000000


	//----- nvinfo : EIATTR_FRAME_SIZE
	.align		4
.L_33:
        /*0024*/ 	.byte	0x04, 0x11
        /*0026*/ 	.short	(.L_35 - .L_34)
	.align		4
.L_34:
        /*0028*/ 	.word	index@($__internal_6_$__cuda_sm20_div_s64)
        /*002c*/ 	.word	0x00000000


	//----- nvinfo : EIATTR_FRAME_SIZE
	.align		4
.L_35:
        /*0030*/ 	.byte	0x04, 0x11
        /*0032*/ 	.short	(.L_37 - .L_36)
	.align		4
.L_36:
        /*0034*/ 	.word	index@(_ZN2at6native26_fft_conjugate_copy_kernelIN3c107complexIdEE16OffsetCalculatorILi1ElLb0EENS0_33HermitianSymmetryOffsetCalculatorIlEEEEvlPT_PKS9_T0_T1_)
        /*0038*/ 	.word	0x00000000


	//----- nvinfo : EIATTR_REGCOUNT
	.align		4
.L_37:
        /*003c*/ 	.byte	0x04, 0x2f
        /*003e*/ 	.short	(.L_39 - .L_38)
	.align		4
.L_38:
        /*0040*/ 	.word	index@(_ZN2at6native26_fft_conjugate_copy_kernelIN3c107complexIfEE16OffsetCalculatorILi1ElLb0EENS0_33HermitianSymmetryOffsetCalculatorIlEEEEvlPT_PKS9_T0_T1_)
        /*0044*/ 	.word	0x00000020


	//----- nvinfo : EIATTR_FRAME_SIZE
	.align		4
.L_39:
        /*0048*/ 	.byte	0x04, 0x11
        /*004a*/ 	.short	(.L_41 - .L_40)
	.align		4
.L_40:
        /*004c*/ 	.word	index@($__internal_5_$__cuda_sm20_rem_s64)
        /*0050*/ 	.word	0x00000000


	//----- nvinfo : EIATTR_FRAME_SIZE
	.align		4
.L_41:
        /*0054*/ 	.byte	0x04, 0x11
        /*0056*/ 	.short	(.L_43 - .L_42)
	.align		4
.L_42:
        /*0058*/ 	.word	index@($__internal_4_$__cuda_sm20_div_u64)
        /*005c*/ 	.word	0x00000000


	//----- nvinfo : EIATTR_FRAME_SIZE
	.align		4
.L_43:
        /*0060*/ 	.byte	0x04, 0x11
        /*0062*/ 	.short	(.L_45 - .L_44)
	.align		4
.L_44:
        /*0064*/ 	.word	index@($__internal_3_$__cuda_sm20_div_s64)
        /*0068*/ 	.word	0x00000000


	//----- nvinfo : EIATTR_FRAME_SIZE
	.align		4
.L_45:
        /*006c*/ 	.byte	0x04, 0x11
        /*006e*/ 	.short	(.L_47 - .L_46)
	.align		4
.L_46:
        /*0070*/ 	.word	index@(_ZN2at6native26_fft_conjugate_copy_kernelIN3c107complexIfEE16OffsetCalculatorILi1ElLb0EENS0_33HermitianSymmetryOffsetCalculatorIlEEEEvlPT_PKS9_T0_T1_)
        /*0074*/ 	.word	0x00000000


	//----- nvinfo : EIATTR_REGCOUNT
	.align		4
.L_47:
        /*0078*/ 	.byte	0x04, 0x2f
        /*007a*/ 	.short	(.L_49 - .L_48)
	.align		4
.L_48:
        /*007c*/ 	.word	index@(_ZN2at6native26_fft_conjugate_copy_kernelIN3c107complexINS2_4HalfEEE16OffsetCalculatorILi1ElLb0EENS0_33HermitianSymmetryOffsetCalculatorIlEEEEvlPT_PKSA_T0_T1_)
        /*0080*/ 	.word	0x00000020


	//----- nvinfo : EIATTR_FRAME_SIZE
	.align		4
.L_49:
        /*0084*/ 	.byte	0x04, 0x11
        /*0086*/ 	.short	(.L_51 - .L_50)
	.align		4
.L_50:
        /*0088*/ 	.word	index@($__internal_2_$__cuda_sm20_rem_s64)
        /*008c*/ 	.word	0x00000000


	//----- nvinfo : EIATTR_FRAME_SIZE
	.align		4
.L_51:
        /*0090*/ 	.byte	0x04, 0x11
        /*0092*/ 	.short	(.L_53 - .L_52)
	.align		4
.L_52:
        /*0094*/ 	.word	index@($__internal_1_$__cuda_sm20_div_u64)
        /*0098*/ 	.word	0x00000000


	//----- nvinfo : EIATTR_FRAME_SIZE
	.align		4
.L_53:
        /*009c*/ 	.byte	0x04, 0x11
        /*009e*/ 	.short	(.L_55 - .L_54)
	.align		4
.L_54:
        /*00a0*/ 	.word	index@($__internal_0_$__cuda_sm20_div_s64)
        /*00a4*/ 	.word	0x00000000


	//----- nvinfo : EIATTR_FRAME_SIZE
	.align		4
.L_55:
        /*00a8*/ 	.byte	0x04, 0x11
        /*00aa*/ 	.short	(.L_57 - .L_56)
	.align		4
.L_56:
        /*00ac*/ 	.word	index@(_ZN2at6native26_fft_conjugate_copy_kernelIN3c107complexINS2_4HalfEEE16OffsetCalculatorILi1ElLb0EENS0_33HermitianSymmetryOffsetCalculatorIlEEEEvlPT_PKSA_T0_T1_)
        /*00b0*/ 	.word	0x00000000


	//----- nvinfo : EIATTR_MIN_STACK_SIZE
	.align		4
.L_57:
        /*00b4*/ 	.byte	0x04, 0x12
        /*00b6*/ 	.short	(.L_59 - .L_58)
	.align		4
.L_58:
        /*00b8*/ 	.word	index@(_ZN2at6native26_fft_conjugate_copy_kernelIN3c107complexINS2_4HalfEEE16OffsetCalculatorILi1ElLb0EENS0_33HermitianSymmetryOffsetCalculatorIlEEEEvlPT_PKSA_T0_T1_)
        /*00bc*/ 	.word	0x00000000


	//----- nvinfo : EIATTR_MIN_STACK_SIZE
	.align		4
.L_59:
        /*00c0*/ 	.byte	0x04, 0x12
        /*00c2*/ 	.short	(.L_61 - .L_60)
	.align		4
.L_60:
        /*00c4*/ 	.word	index@(_ZN2at6native26_fft_conjugate_copy_kernelIN3c107complexIfEE16OffsetCalculatorILi1ElLb0EENS0_33HermitianSymmetryOffsetCalculatorIlEEEEvlPT_PKS9_T0_T1_)
        /*00c8*/ 	.word	0x00000000


	//----- nvinfo : EIATTR_MIN_STACK_SIZE
	.align		4
.L_61:
        /*00cc*/ 	.byte	0x04, 0x12
        /*00ce*/ 	.short	(.L_63 - .L_62)
	.align		4
.L_62:
        /*00d0*/ 	.word	index@(_ZN2at6native26_fft_conjugate_copy_kernelIN3c107complexIdEE16OffsetCalculatorILi1ElLb0EENS0_33HermitianSymmetryOffsetCalculatorIlEEEEvlPT_PKS9_T0_T1_)
        /*00d4*/ 	.word	0x00000000
.L_63:


//--------------------- .nv.compat                --------------------------
	.section	.nv.compat,"",@"SHT_CUDA_COMPAT_INFO"
	.align	4
        /*0000*/ 	.byte	0x02, 0x09, 0x01, 0x00, 0x02, 0x02, 0x01, 0x00, 0x02, 0x05, 0x05, 0x00, 0x03, 0x07, 0x01, 0x01
        /*0010*/ 	.byte	0x02, 0x03, 0x00, 0x00, 0x02, 0x06, 0x01, 0x00, 0x04, 0x0b, 0x08, 0x00, 0x00, 0x00, 0x00, 0x00
        /*0020*/ 	.byte	0x00, 0x00, 0x00, 0x00


//--------------------- .nv.info._ZN2at6native26_fft_conjugate_copy_kernelIN3c107complexINS2_4HalfEEE16OffsetCalculatorILi1ElLb0EENS0_33HermitianSymmetryOffsetCalculatorIlEEEEvlPT_PKSA_T0_T1_ --------------------------
	.section	.nv.info._ZN2at6native26_fft_conjugate_copy_kernelIN3c107complexINS2_4HalfEEE16OffsetCalculatorILi1ElLb0EENS0_33HermitianSymmetryOffsetCalculatorIlEEEEvlPT_PKSA_T0_T1_,"",@"SHT_CUDA_INFO"
	.sectionflags	@""
	.align	4


	//----- nvinfo : EIATTR_CUDA_API_VERSION
	.align		4
        /*0000*/ 	.byte	0x04, 0x37
        /*0002*/ 	.short	(.L_65 - .L_64)
.L_64:
        /*0004*/ 	.word	0x00000082


	//----- nvinfo : EIATTR_KPARAM_INFO
	.align		4
.L_65:
        /*0008*/ 	.byte	0x04, 0x17
        /*000a*/ 	.short	(.L_67 - .L_66)
.L_66:
        /*000c*/ 	.word	0x00000000
        /*0010*/ 	.short	0x0004
        /*0012*/ 	.short	0x01b0
        /*0014*/ 	.byte	0x00, 0xf0, 0x81, 0x06


	//----- nvinfo : EIATTR_KPARAM_INFO
	.align		4
.L_67:
        /*0018*/ 	.byte	0x04, 0x17
        /*001a*/ 	.short	(.L_69 - .L_68)
.L_68:
        /*001c*/ 	.word	0x00000000
        /*0020*/ 	.short	0x0003
        /*0022*/ 	.short	0x0018
        /*0024*/ 	.byte	0x00, 0xf0, 0x61, 0x06


	//----- nvinfo : EIATTR_KPARAM_INFO
	.align		4
.L_69:
        /*0028*/ 	.byte	0x04, 0x17
        /*002a*/ 	.short	(.L_71 - .L_70)
.L_70:
        /*002c*/ 	.word	0x00000000
        /*0030*/ 	.short	0x0002
        /*0032*/ 	.short	0x0010
        /*0034*/ 	.byte	0x00, 0xf5, 0x21, 0x00


	//----- nvinfo : EIATTR_KPARAM_INFO
	.align		4
.L_71:
        /*0038*/ 	.byte	0x04, 0x17
        /*003a*/ 	.short	(.L_73 - .L_72)
.L_72:
        /*003c*/ 	.word	0x00000000
        /*0040*/ 	.short	0x0001
        /*0042*/ 	.short	0x0008
        /*0044*/ 	.byte	0x00, 0xf5, 0x21, 0x00


	//----- nvinfo : EIATTR_KPARAM_INFO
	.align		4
.L_73:
        /*0048*/ 	.byte	0x04, 0x17
        /*004a*/ 	.short	(.L_75 - .L_74)
.L_74:
        /*004c*/ 	.word	0x00000000
        /*0050*/ 	.short	0x0000
        /*0052*/ 	.short	0x0000
        /*0054*/ 	.byte	0x00, 0xf0, 0x21, 0x00


	//----- nvinfo : EIATTR_SPARSE_MMA_MASK
	.align		4
.L_75:
        /*0058*/ 	.byte	0x03, 0x50
        /*005a*/ 	.short	0x0000


	//----- nvinfo : EIATTR_MAXREG_COUNT
	.align		4
        /*005c*/ 	.byte	0x03, 0x1b
        /*005e*/ 	.short	0x0040


	//----- nvinfo : EIATTR_MERCURY_ISA_VERSION
	.align		4
        /*0060*/ 	.byte	0x03, 0x5f
        /*0062*/ 	.short	0x0101


	//----- nvinfo : EIATTR_VRC_CTA_INIT_COUNT
	.align		4
        /*0064*/ 	.byte	0x02, 0x4a
	.zero		1
	.zero		1


	//----- nvinfo : EIATTR_EXIT_INSTR_OFFSETS
	.align		4
        /*0068*/ 	.byte	0x04, 0x1c
        /*006a*/ 	.short	(.L_77 - .L_76)


	//   ....[0]....
.L_76:
        /*006c*/ 	.word	0x000000a0


	//   ....[1]....
        /*0070*/ 	.word	0x00002360


	//   ....[2]....
        /*0074*/ 	.word	0x00009950


	//   ....[3]....
        /*0078*/ 	.word	0x00009dc0


	//   ....[4]....
        /*007c*/ 	.word	0x00009fd0


	//   ....[5]....
        /*0080*/ 	.word	0x0000fbe0


	//----- nvinfo : EIATTR_MAX_THREADS
	.align		4
.L_77:
        /*0084*/ 	.byte	0x04, 0x05
        /*0086*/ 	.short	(.L_79 - .L_78)
.L_78:
        /*0088*/ 	.word	0x00000400
        /*008c*/ 	.word	0x00000001
        /*0090*/ 	.word	0x00000001


	//----- nvinfo : EIATTR_CRS_STACK_SIZE
	.align		4
.L_79:
        /*0094*/ 	.byte	0x04, 0x1e
        /*0096*/ 	.short	(.L_81 - .L_80)
.L_80:
        /*0098*/ 	.word	0x00000000


	//----- nvinfo : EIATTR_CBANK_PARAM_SIZE
	.align		4
.L_81:
        /*009c*/ 	.byte	0x03, 0x19
        /*009e*/ 	.short	0x0350


	//----- nvinfo : EIATTR_PARAM_CBANK
	.align		4
        /*00a0*/ 	.byte	0x04, 0x0a
        /*00a2*/ 	.short	(.L_83 - .L_82)
	.align		4
.L_82:
        /*00a4*/ 	.word	index@(.nv.constant0._ZN2at6native26_fft_conjugate_copy_kernelIN3c107complexINS2_4HalfEEE16OffsetCalculatorILi1ElLb0EENS0_33HermitianSymmetryOffsetCalculatorIlEEEEvlPT_PKSA_T0_T1_)
        /*00a8*/ 	.short	0x0380
        /*00aa*/ 	.short	0x0350


	//----- nvinfo : EIATTR_SW_WAR
	.align		4
.L_83:
        /*00ac*/ 	.byte	0x04, 0x36
        /*00ae*/ 	.short	(.L_85 - .L_84)
.L_84:
        /*00b0*/ 	.word	0x00000008
.L_85:


//--------------------- .nv.info._ZN2at6native26_fft_conjugate_copy_kernelIN3c107complexIfEE16OffsetCalculatorILi1ElLb0EENS0_33HermitianSymmetryOffsetCalculatorIlEEEEvlPT_PKS9_T0_T1_ --------------------------
	.section	.nv.info._ZN2at6native26_fft_conjugate_copy_kernelIN3c107complexIfEE16OffsetCalculatorILi1ElLb0EENS0_33HermitianSymmetryOffsetCalculatorIlEEEEvlPT_PKS9_T0_T1_,"",@"SHT_CUDA_INFO"
	.sectionflags	@""
	.align	4


	//----- nvinfo : EIATTR_CUDA_API_VERSION
	.align		4
        /*0000*/ 	.byte	0x04, 0x37
        /*0002*/ 	.short	(.L_87 - .L_86)
.L_86:
        /*0004*/ 	.word	0x00000082


	//----- nvinfo : EIATTR_KPARAM_INFO
	.align		4
.L_87:
        /*0008*/ 	.byte	0x04, 0x17
        /*000a*/ 	.short	(.L_89 - .L_88)
.L_88:
        /*000c*/ 	.word	0x00000000
        /*0010*/ 	.short	0x0004
        /*0012*/ 	.short	0x01b0
        /*0014*/ 	.byte	0x00, 0xf0, 0x81, 0x06


	//----- nvinfo : EIATTR_KPARAM_INFO
	.align		4
.L_89:
        /*0018*/ 	.byte	0x04, 0x17
        /*001a*/ 	.short	(.L_91 - .L_90)
.L_90:
        /*001c*/ 	.word	0x00000000
        /*0020*/ 	.short	0x0003
        /*0022*/ 	.short	0x0018
        /*0024*/ 	.byte	0x00, 0xf0, 0x61, 0x06


	//----- nvinfo : EIATTR_KPARAM_INFO
	.align		4
.L_91:
        /*0028*/ 	.byte	0x04, 0x17
        /*002a*/ 	.short	(.L_93 - .L_92)
.L_92:
        /*002c*/ 	.word	0x00000000
        /*0030*/ 	.short	0x0002
        /*0032*/ 	.short	0x0010
        /*0034*/ 	.byte	0x00, 0xf5, 0x21, 0x00


	//----- nvinfo : EIATTR_KPARAM_INFO
	.align		4
.L_93:
        /*0038*/ 	.byte	0x04, 0x17
        /*003a*/ 	.short	(.L_95 - .L_94)
.L_94:
        /*003c*/ 	.word	0x00000000
        /*0040*/ 	.short	0x0001
        /*0042*/ 	.short	0x0008
        /*0044*/ 	.byte	0x00, 0xf5, 0x21, 0x00


	//----- nvinfo : EIATTR_KPARAM_INFO
	.align		4
.L_95:
        /*0048*/ 	.byte	0x04, 0x17
        /*004a*/ 	.short	(.L_97 - .L_96)
.L_96:
        /*004c*/ 	.word	0x00000000
        /*0050*/ 	.short	0x0000
        /*0052*/ 	.short	0x0000
        /*0054*/ 	.byte	0x00, 0xf0, 0x21, 0x00


	//----- nvinfo : EIATTR_SPARSE_MMA_MASK
	.align		4
.L_97:
        /*0058*/ 	.byte	0x03, 0x50
        /*005a*/ 	.short	0x0000


	//----- nvinfo : EIATTR_MAXREG_COUNT
	.align		4
        /*005c*/ 	.byte	0x03, 0x1b
        /*005e*/ 	.short	0x0040


	//----- nvinfo : EIATTR_MERCURY_ISA_VERSION
	.align		4
        /*0060*/ 	.byte	0x03, 0x5f
        /*0062*/ 	.short	0x0101


	//----- nvinfo : EIATTR_VRC_CTA_INIT_COUNT
	.align		4
        /*0064*/ 	.byte	0x02, 0x4a
	.zero		1
	.zero		1


	//----- nvinfo : EIATTR_EXIT_INSTR_OFFSETS
	.align		4
        /*0068*/ 	.byte	0x04, 0x1c
        /*006a*/ 	.short	(.L_99 - .L_98)


	//   ....[0]....
.L_98:
        /*006c*/ 	.word	0x000000a0


	//   ....[1]....
        /*0070*/ 	.word	0x00002330


	//   ....[2]....
        /*0074*/ 	.word	0x000098f0


	//   ....[3]....
        /*0078*/ 	.word	0x00009d40


	//   ....[4]....
        /*007c*/ 	.word	0x00009e90


	//   ....[5]....
        /*0080*/ 	.word	0x0000fa70


	//----- nvinfo : EIATTR_MAX_THREADS
	.align		4
.L_99:
        /*0084*/ 	.byte	0x04, 0x05
        /*0086*/ 	.short	(.L_101 - .L_100)
.L_100:
        /*0088*/ 	.word	0x00000400
        /*008c*/ 	.word	0x00000001
        /*0090*/ 	.word	0x00000001


	//----- nvinfo : EIATTR_CRS_STACK_SIZE
	.align		4
.L_101:
        /*0094*/ 	.byte	0x04, 0x1e
        /*0096*/ 	.short	(.L_103 - .L_102)
.L_102:
        /*0098*/ 	.word	0x00000000


	//----- nvinfo : EIATTR_CBANK_PARAM_SIZE
	.align		4
.L_103:
        /*009c*/ 	.byte	0x03, 0x19
        /*009e*/ 	.short	0x0350


	//----- nvinfo : EIATTR_PARAM_CBANK
	.align		4
        /*00a0*/ 	.byte	0x04, 0x0a
        /*00a2*/ 	.short	(.L_105 - .L_104)
	.align		4
.L_104:
        /*00a4*/ 	.word	index@(.nv.constant0._ZN2at6native26_fft_conjugate_copy_kernelIN3c107complexIfEE16OffsetCalculatorILi1ElLb0EENS0_33HermitianSymmetryOffsetCalculatorIlEEEEvlPT_PKS9_T0_T1_)
        /*00a8*/ 	.short	0x0380
        /*00aa*/ 	.short	0x0350


	//----- nvinfo : EIATTR_SW_WAR
	.align		4
.L_105:
        /*00ac*/ 	.byte	0x04, 0x36
        /*00ae*/ 	.short	(.L_107 - .L_106)
.L_106:
        /*00b0*/ 	.word	0x00000008
.L_107:


//--------------------- .nv.info._ZN2at6native26_fft_conjugate_copy_kernelIN3c107complexIdEE16OffsetCalculatorILi1ElLb0EENS0_33HermitianSymmetryOffsetCalculatorIlEEEEvlPT_PKS9_T0_T1_ --------------------------
	.section	.nv.info._ZN2at6native26_fft_conjugate_copy_kernelIN3c107complexIdEE16OffsetCalculatorILi1ElLb0EENS0_33HermitianSymmetryOffsetCalculatorIlEEEEvlPT_PKS9_T0_T1_,"",@"SHT_CUDA_INFO"
	.sectionflags	@""
	.align	4


	//----- nvinfo : EIATTR_CUDA_API_VERSION
	.align		4
        /*0000*/ 	.byte	0x04, 0x37
        /*0002*/ 	.short	(.L_109 - .L_108)
.L_108:
        /*0004*/ 	.word	0x00000082


	//----- nvinfo : EIATTR_KPARAM_INFO
	.align		4
.L_109:
        /*0008*/ 	.byte	0x04, 0x17
        /*000a*/ 	.short	(.L_111 - .L_110)
.L_110:
        /*000c*/ 	.word	0x00000000
        /*0010*/ 	.short	0x0004
        /*0012*/ 	.short	0x01b0
        /*0014*/ 	.byte	0x00, 0xf0, 0x81, 0x06


	//----- nvinfo : EIATTR_KPARAM_INFO
	.align		4
.L_111:
        /*0018*/ 	.byte	0x04, 0x17
        /*001a*/ 	.short	(.L_113 - .L_112)
.L_112:
        /*001c*/ 	.word	0x00000000
        /*0020*/ 	.short	0x0003
        /*0022*/ 	.short	0x0018
        /*0024*/ 	.byte	0x00, 0xf0, 0x61, 0x06


	//----- nvinfo : EIATTR_KPARAM_INFO
	.align		4
.L_113:
        /*0028*/ 	.byte	0x04, 0x17
        /*002a*/ 	.short	(.L_115 - .L_114)
.L_114:
        /*002c*/ 	.word	0x00000000
        /*0030*/ 	.short	0x0002
        /*0032*/ 	.short	0x0010
        /*0034*/ 	.byte	0x00, 0xf5, 0x21, 0x00


	//----- nvinfo : EIATTR_KPARAM_INFO
	.align		4
.L_115:
        /*0038*/ 	.byte	0x04, 0x17
        /*003a*/ 	.short	(.L_117 - .L_116)
.L_116:
        /*003c*/ 	.word	0x00000000
        /*0040*/ 	.short	0x0001
        /*0042*/ 	.short	0x0008
        /*0044*/ 	.byte	0x00, 0xf5, 0x21, 0x00


	//----- nvinfo : EIATTR_KPARAM_INFO
	.align		4
.L_117:
        /*0048*/ 	.byte	0x04, 0x17
        /*004a*/ 	.short	(.L_119 - .L_118)
.L_118:
        /*004c*/ 	.word	0x00000000
        /*0050*/ 	.short	0x0000
        /*0052*/ 	.short	0x0000
        /*0054*/ 	.byte	0x00, 0xf0, 0x21, 0x00


	//----- nvinfo : EIATTR_SPARSE_MMA_MASK
	.align		4
.L_119:
        /*0058*/ 	.byte	0x03, 0x50
        /*005a*/ 	.short	0x0000


	//----- nvinfo : EIATTR_MAXREG_COUNT
	.align		4
        /*005c*/ 	.byte	0x03, 0x1b
        /*005e*/ 	.short	0x0040


	//----- nvinfo : EIATTR_MERCURY_ISA_VERSION
	.align		4
        /*0060*/ 	.byte	0x03, 0x5f
        /*0062*/ 	.short	0x0101


	//----- nvinfo : EIATTR_VRC_CTA_INIT_COUNT
	.align		4
        /*0064*/ 	.byte	0x02, 0x4a
	.zero		1
	.zero		1


	//----- nvinfo : EIATTR_EXIT_INSTR_OFFSETS
	.align		4
        /*0068*/ 	.byte	0x04, 0x1c
        /*006a*/ 	.short	(.L_121 - .L_120)


	//   ....[0]....
.L_120:
        /*006c*/ 	.word	0x000000a0


	//   ....[1]....
        /*0070*/ 	.word	0x00002330


	//   ....[2]....
        /*0074*/ 	.word	0x000098f0


	//   ....[3]....
        /*0078*/ 	.word	0x00009d40


	//   ....[4]....
        /*007c*/ 	.word	0x00009f20


	//   ....[5]....
        /*0080*/ 	.word	0x0000fb00


	//----- nvinfo : EIATTR_MAX_THREADS
	.align		4
.L_121:
        /*0084*/ 	.byte	0x04, 0x05
        /*0086*/ 	.short	(.L_123 - .L_122)
.L_122:
        /*0088*/ 	.word	0x00000400
        /*008c*/ 	.word	0x00000001
        /*0090*/ 	.word	0x00000001


	//----- nvinfo : EIATTR_CRS_STACK_SIZE
	.align		4
.L_123:
        /*0094*/ 	.byte	0x04, 0x1e
        /*0096*/ 	.short	(.L_125 - .L_124)
.L_124:
        /*0098*/ 	.word	0x00000000


	//----- nvinfo : EIATTR_CBANK_PARAM_SIZE
	.align		4
.L_125:
        /*009c*/ 	.byte	0x03, 0x19
        /*009e*/ 	.short	0x0350


	//----- nvinfo : EIATTR_PARAM_CBANK
	.align		4
        /*00a0*/ 	.byte	0x04, 0x0a
        /*00a2*/ 	.short	(.L_127 - .L_126)
	.align		4
.L_126:
        /*00a4*/ 	.word	index@(.nv.constant0._ZN2at6native26_fft_conjugate_copy_kernelIN3c107complexIdEE16OffsetCalculatorILi1ElLb0EENS0_33HermitianSymmetryOffsetCalculatorIlEEEEvlPT_PKS9_T0_T1_)
        /*00a8*/ 	.short	0x0380
        /*00aa*/ 	.short	0x0350


	//----- nvinfo : EIATTR_SW_WAR
	.align		4
.L_127:
        /*00ac*/ 	.byte	0x04, 0x36
        /*00ae*/ 	.short	(.L_129 - .L_128)
.L_128:
        /*00b0*/ 	.word	0x00000008
.L_129:


//--------------------- .nv.callgraph             --------------------------
	.section	.nv.callgraph,"",@"SHT_CUDA_CALLGRAPH"
	.align	4
	.sectionentsize	8
	.align		4
        /*0000*/ 	.word	0x00000000
	.align		4
        /*0004*/ 	.word	0xffffffff
	.align		4
        /*0008*/ 	.word	0x00000000
	.align		4
        /*000c*/ 	.word	0xfffffffe
	.align		4
        /*0010*/ 	.word	0x00000000
	.align		4
        /*0014*/ 	.word	0xfffffffd
	.align		4
        /*0018*/ 	.word	0x00000000
	.align		4
        /*001c*/ 	.word	0xfffffffc


//--------------------- .nv.constant4             --------------------------
	.section	.nv.constant4,"a",@progbits
	.align	8
	.align		8
.nv.constant4:
        /*0000*/ 	.dword	_ZN45_INTERNAL_ac02cf58_14_SpectralOps_cu_bd418f174cuda3std3__45__cpo5beginE
	.align		8
        /*0008*/ 	.dword	_ZN45_INTERNAL_ac02cf58_14_SpectralOps_cu_bd418f174cuda3std3__45__cpo3endE
	.align		8
        /*0010*/ 	.dword	_ZN45_INTERNAL_ac02cf58_14_SpectralOps_cu_bd418f174cuda3std3__45__cpo6cbeginE
	.align		8
        /*0018*/ 	.dword	_ZN45_INTERNAL_ac02cf58_14_SpectralOps_cu_bd418f174cuda3std3__45__cpo4cendE
	.align		8
        /*0020*/ 	.dword	_ZN45_INTERNAL_ac02cf58_14_SpectralOps_cu_bd418f174cuda3std3__45__cpo6rbeginE
	.align		8
        /*0028*/ 	.dword	_ZN45_INTERNAL_ac02cf58_14_SpectralOps_cu_bd418f174cuda3std3__45__cpo4rendE
	.align		8
        /*0030*/ 	.dword	_ZN45_INTERNAL_ac02cf58_14_SpectralOps_cu_bd418f174cuda3std3__45__cpo7crbeginE
	.align		8
        /*0038*/ 	.dword	_ZN45_INTERNAL_ac02cf58_14_SpectralOps_cu_bd418f174cuda3std3__45__cpo5crendE
	.align		8
        /*0040*/ 	.dword	_ZN45_INTERNAL_ac02cf58_14_SpectralOps_cu_bd418f174cuda3std3__447_GLOBAL__N__ac02cf58_14_SpectralOps_cu_bd418f176ignoreE
	.align		8
        /*0048*/ 	.dword	_ZN45_INTERNAL_ac02cf58_14_SpectralOps_cu_bd418f174cuda3std3__419piecewise_constructE
	.align		8
        /*0050*/ 	.dword	_ZN45_INTERNAL_ac02cf58_14_SpectralOps_cu_bd418f174cuda3std3__48in_placeE
	.align		8
        /*0058*/ 	.dword	_ZN45_INTERNAL_ac02cf58_14_SpectralOps_cu_bd418f174cuda3std3__420unreachable_sentinelE
	.align		8
        /*0060*/ 	.dword	_ZN45_INTERNAL_ac02cf58_14_SpectralOps_cu_bd418f174cuda3std6ranges3__45__cpo4swapE
	.align		8
        /*0068*/ 	.dword	_ZN45_INTERNAL_ac02cf58_14_SpectralOps_cu_bd418f174cuda3std6ranges3__45__cpo9iter_moveE
	.align		8
        /*0070*/ 	.dword	_ZN45_INTERNAL_ac02cf58_14_SpectralOps_cu_bd418f174cuda3std6ranges3__45__cpo5beginE
	.align		8
        /*0078*/ 	.dword	_ZN45_INTERNAL_ac02cf58_14_SpectralOps_cu_bd418f174cuda3std6ranges3__45__cpo3endE
	.align		8
        /*0080*/ 	.dword	_ZN45_INTERNAL_ac02cf58_14_SpectralOps_cu_bd418f174cuda3std6ranges3__45__cpo6cbeginE
	.align		8
        /*0088*/ 	.dword	_ZN45_INTERNAL_ac02cf58_14_SpectralOps_cu_bd418f174cuda3std6ranges3__45__cpo4cendE
	.align		8
        /*0090*/ 	.dword	_ZN45_INTERNAL_ac02cf58_14_SpectralOps_cu_bd418f174cuda3std6ranges3__45__cpo7advanceE
	.align		8
        /*0098*/ 	.dword	_ZN45_INTERNAL_ac02cf58_14_SpectralOps_cu_bd418f174cuda3std6ranges3__45__cpo9iter_swapE
	.align		8
        /*00a0*/ 	.dword	_ZN45_INTERNAL_ac02cf58_14_SpectralOps_cu_bd418f174cuda3std6ranges3__45__cpo4nextE
	.align		8
        /*00a8*/ 	.dword	_ZN45_INTERNAL_ac02cf58_14_SpectralOps_cu_bd418f174cuda3std6ranges3__45__cpo4prevE
	.align		8
        /*00b0*/ 	.dword	_ZN45_INTERNAL_ac02cf58_14_SpectralOps_cu_bd418f174cuda3std6ranges3__45__cpo4dataE
	.align		8
        /*00b8*/ 	.dword	_ZN45_INTERNAL_ac02cf58_14_SpectralOps_cu_bd418f174cuda3std6ranges3__45__cpo5cdataE
	.align		8
        /*00c0*/ 	.dword	_ZN45_INTERNAL_ac02cf58_14_SpectralOps_cu_bd418f174cuda3std6ranges3__45__cpo4sizeE
	.align		8
        /*00c8*/ 	.dword	_ZN45_INTERNAL_ac02cf58_14_SpectralOps_cu_bd418f174cuda3std6ranges3__45__cpo5ssizeE
	.align		8
        /*00d0*/ 	.dword	_ZN45_INTERNAL_ac02cf58_14_SpectralOps_cu_bd418f174cuda3std6ranges3__45__cpo8distanceE
	.align		8
        /*00d8*/ 	.dword	_ZN45_INTERNAL_ac02cf58_14_SpectralOps_cu_bd418f176thrust24THRUST_300001_SM_1030_NS6system6detail10sequential3seqE


//--------------------- .text._ZN2at6native26_fft_conjugate_copy_kernelIN3c107complexINS2_4HalfEEE16OffsetCalculatorILi1ElLb0EENS0_33HermitianSymmetryOffsetCalculatorIlEEEEvlPT_PKSA_T0_T1_ --------------------------
	.section	.text._ZN2at6native26_fft_conjugate_copy_kernelIN3c107complexINS2_4HalfEEE16OffsetCalculatorILi1ElLb0EENS0_33HermitianSymmetryOffsetCalculatorIlEEEEvlPT_PKSA_T0_T1_,"ax",@progbits
	.align	128
        .global         _ZN2at6native26_fft_conjugate_copy_kernelIN3c107complexINS2_4HalfEEE16OffsetCalculatorILi1ElLb0EENS0_33HermitianSymmetryOffsetCalculatorIlEEEEvlPT_PKSA_T0_T1_
        .type           _ZN2at6native26_fft_conjugate_copy_kernelIN3c107complexINS2_4HalfEEE16OffsetCalculatorILi1ElLb0EENS0_33HermitianSymmetryOffsetCalculatorIlEEEEvlPT_PKSA_T0_T1_,@function
        .size           _ZN2at6native26_fft_conjugate_copy_kernelIN3c107complexINS2_4HalfEEE16OffsetCalculatorILi1ElLb0EENS0_33HermitianSymmetryOffsetCalculatorIlEEEEvlPT_PKSA_T0_T1_,(.L_x_767 - _ZN2at6native26_fft_conjugate_copy_kernelIN3c107complexINS2_4HalfEEE16OffsetCalculatorILi1ElLb0EENS0_33HermitianSymmetryOffsetCalculatorIlEEEEvlPT_PKSA_T0_T1_)
        .other          _ZN2at6native26_fft_conjugate_copy_kernelIN3c107complexINS2_4HalfEEE16OffsetCalculatorILi1ElLb0EENS0_33HermitianSymmetryOffsetCalculatorIlEEEEvlPT_PKSA_T0_T1_,@"STO_CUDA_ENTRY STV_DEFAULT"
_ZN2at6native26_fft_conjugate_copy_kernelIN3c107complexINS2_4HalfEEE16OffsetCalculatorILi1ElLb0EENS0_33HermitianSymmetryOffsetCalculatorIlEEEEvlPT_PKSA_T0_T1_:
.text._ZN2at6native26_fft_conjugate_copy_kernelIN3c107complexINS2_4HalfEEE16OffsetCalculatorILi1ElLb0EENS0_33HermitianSymmetryOffsetCalculatorIlEEEEvlPT_PKSA_T0_T1_:
[----:B------:R-:W-:Y:S01]  /*0000*/  LDC R1, c[0x0][0x37c] ;  /* 0x0000df00ff017b82 */ /* 0x000fe20000000800 */
[----:B------:R-:W0:Y:S07]  /*0010*/  S2R R0, SR_TID.X ;  /* 0x0000000000007919 */ /* 0x000e2e0000002100 */
[----:B------:R-:W1:Y:S01]  /*0020*/  S2UR UR4, SR_CTAID.X ;  /* 0x00000000000479c3 */ /* 0x000e620000002500 */
[----:B------:R-:W1:Y:S01]  /*0030*/  LDCU UR6, c[0x0][0x360] ;  /* 0x00006c00ff0677ac */ /* 0x000e620008000800 */
[----:B------:R-:W2:Y:S01]  /*0040*/  LDCU.64 UR8, c[0x0][0x380] ;  /* 0x00007000ff0877ac */ /* 0x000ea20008000a00 */
[----:B-1----:R-:W-:-:S06]  /*0050*/  UIMAD.WIDE.U32 UR4, UR4, UR6, URZ ;  /* 0x00000006040472a5 */ /* 0x002fcc000f8e00ff */
[----:B0-----:R-:W-:-:S04]  /*0060*/  IADD3 R14, P1, PT, R0, UR4, RZ ;  /* 0x00000004000e7c10 */ /* 0x001fc8000ff3e0ff */
[----:B--2---:R-:W-:Y:S02]  /*0070*/  ISETP.GE.U32.AND P0, PT, R14, UR8, PT ;  /* 0x000000080e007c0c */ /* 0x004fe4000bf06070 */
[----:B------:R-:W-:-:S04]  /*0080*/  IADD3.X R15, PT, PT, RZ, UR5, RZ, P1, !PT ;  /* 0x00000005ff0f7c10 */ /* 0x000fc80008ffe4ff */
[----:B------:R-:W-:-:S13]  /*0090*/  ISETP.GE.AND.EX P0, PT, R15, UR9, PT, P0 ;  /* 0x000000090f007c0c */ /* 0x000fda000bf06300 */
[----:B------:R-:W-:Y:S05]  /*00a0*/  @P0 EXIT ;  /* 0x000000000000094d */ /* 0x000fea0003800000 */
[----:B------:R-:W0:Y:S01]  /*00b0*/  LDCU UR4, c[0x0][0x530] ;  /* 0x0000a600ff0477ac */ /* 0x000e220008000800 */
[----:B------:R-:W1:Y:S01]  /*00c0*/  LDC R28, c[0x0][0x370] ;  /* 0x0000dc00ff1c7b82 */ /* 0x000e620000000800 */
[----:B------:R-:W-:Y:S01]  /*00d0*/  IMAD.MOV.U32 R21, RZ, RZ, R14 ;  /* 0x000000ffff157224 */ /* 0x000fe200078e000e */
[----:B------:R-:W-:Y:S01]  /*00e0*/  MOV R26, R15 ;  /* 0x0000000f001a7202 */ /* 0x000fe20000000f00 */
[----:B------:R-:W2:Y:S01]  /*00f0*/  LDCU.64 UR30, c[0x0][0x358] ;  /* 0x00006b00ff1e77ac */ /* 0x000ea20008000a00 */
[----:B0-----:R-:W-:Y:S01]  /*0100*/  UISETP.GE.AND UP0, UPT, UR4, 0x1, UPT ;  /* 0x000000010400788c */ /* 0x001fe2000bf06270 */
[----:B-1----:R-:W-:-:S08]  /*0110*/  IMAD R28, R28, UR6, RZ ;  /* 0x000000061c1c7c24 */ /* 0x002fd0000f8e02ff */
[----:B--2---:R-:W-:Y:S05]  /*0120*/  BRA.U !UP0, `(.L_x_0) ;  /* 0x00000099080c7547 */ /* 0x004fea000b800000 */
[----:B------:R-:W0:Y:S02]  /*0130*/  LDC R20, c[0x0][0x398] ;  /* 0x0000e600ff147b82 */ /* 0x000e240000000800 */
[----:B0-----:R-:W-:-:S13]  /*0140*/  ISETP.NE.AND P0, PT, R20, RZ, PT ;  /* 0x000000ff1400720c */ /* 0x001fda0003f05270 */
[----:B------:R-:W-:Y:S05]  /*0150*/  @P0 BRA `(.L_x_1) ;  /* 0x0000002000840947 */ /* 0x000fea0003800000 */
[----:B------:R-:W-:Y:S02]  /*0160*/  ULOP3.LUT UR5, UR4, 0x7ffffffc, URZ, 0xc0, !UPT ;  /* 0x7ffffffc04057892 */ /* 0x000fe4000f8ec0ff */
[----:B------:R-:W-:Y:S02]  /*0170*/  ULOP3.LUT UR4, UR4, 0x3, URZ, 0xc0, !UPT ;  /* 0x0000000304047892 */ /* 0x000fe4000f8ec0ff */
[----:B------:R-:W-:-:S12]  /*0180*/  UIADD3 UR6, UPT, UPT, -UR5, URZ, URZ ;  /* 0x000000ff05067290 */ /* 0x000fd8000fffe1ff */
.L_x_46:
[----:B0-----:R-:W0:Y:S01]  /*0190*/  LDCU UR7, c[0x0][0x530] ;  /* 0x0000a600ff0777ac */ /* 0x001e220008000800 */
[----:B------:R-:W-:Y:S02]  /*01a0*/  HFMA2 R2, -RZ, RZ, 0, 0 ;  /* 0x00000000ff027431 */ /* 0x000fe400000001ff */
[----:B------:R-:W-:Y:S01]  /*01b0*/  IMAD.MOV.U32 R0, RZ, RZ, RZ ;  /* 0x000000ffff007224 */ /* 0x000fe200078e00ff */
[----:B------:R-:W-:Y:S01]  /*01c0*/  MOV R12, R21 ;  /* 0x00000015000c7202 */ /* 0x000fe20000000f00 */
[----:B------:R-:W-:Y:S02]  /*01d0*/  IMAD.MOV.U32 R16, RZ, RZ, RZ ;  /* 0x000000ffff107224 */ /* 0x000fe400078e00ff */
[----:B------:R-:W-:Y:S01]  /*01e0*/  IMAD.MOV.U32 R13, RZ, RZ, R26 ;  /* 0x000000ffff0d7224 */ /* 0x000fe200078e001a */
[----:B0-----:R-:W-:-:S09]  /*01f0*/  UISETP.GE.U32.AND UP0, UPT, UR7, 0x4, UPT ;  /* 0x000000040700788c */ /* 0x001fd2000bf06070 */
[----:B------:R-:W-:Y:S05]  /*0200*/  BRA.U !UP0, `(.L_x_2) ;  /* 0x0000001108c47547 */ /* 0x000fea000b800000 */
[----:B------:R-:W0:Y:S01]  /*0210*/  LDC R22, c[0x0][0x6c8] ;  /* 0x0001b200ff167b82 */ /* 0x000e220000000800 */
[----:B------:R-:W-:Y:S01]  /*0220*/  MOV R0, RZ ;  /* 0x000000ff00007202 */ /* 0x000fe20000000f00 */
[----:B------:R-:W-:Y:S01]  /*0230*/  IMAD.MOV.U32 R2, RZ, RZ, RZ ;  /* 0x000000ffff027224 */ /* 0x000fe200078e00ff */
[----:B------:R-:W-:Y:S01]  /*0240*/  MOV R20, RZ ;  /* 0x000000ff00147202 */ /* 0x000fe20000000f00 */
[----:B------:R-:W-:Y:S01]  /*0250*/  IMAD.MOV.U32 R3, RZ, RZ, 0x298 ;  /* 0x00000298ff037424 */ /* 0x000fe200078e00ff */
[----:B------:R-:W-:-:S07]  /*0260*/  MOV R17, UR6 ;  /* 0x0000000600117c02 */ /* 0x000fce0008000f00 */
.L_x_27:
[----:B------:R-:W1:Y:S01]  /*0270*/  LDC.64 R14, c[0x0][R3+0x2a0] ;  /* 0x0000a800030e7b82 */ /* 0x000e620000000a00 */
[----:B------:R-:W-:Y:S01]  /*0280*/  VIADD R17, R17, 0x4 ;  /* 0x0000000411117836 */ /* 0x000fe20000000000 */
[----:B------:R-:W-:Y:S04]  /*0290*/  BSSY.RECONVERGENT B0, `(.L_x_3) ;  /* 0x000002d000007945 */ /* 0x000fe80003800200 */
[----:B------:R-:W-:Y:S02]  /*02a0*/  ISETP.NE.AND P2, PT, R17, RZ, PT ;  /* 0x000000ff1100720c */ /* 0x000fe40003f45270 */
[----:B-1----:R-:W-:-:S04]  /*02b0*/  LOP3.LUT R4, R13, R15, RZ, 0xfc, !PT ;  /* 0x0000000f0d047212 */ /* 0x002fc800078efcff */
[----:B------:R-:W-:-:S13]  /*02c0*/  ISETP.NE.U32.AND P0, PT, R4, RZ, PT ;  /* 0x000000ff0400720c */ /* 0x000fda0003f05070 */
[----:B------:R-:W-:Y:S05]  /*02d0*/  @P0 BRA `(.L_x_4) ;  /* 0x0000000000600947 */ /* 0x000fea0003800000 */
[----:B------:R-:W1:Y:S01]  /*02e0*/  I2F.U32.RP R6, R14 ;  /* 0x0000000e00067306 */ /* 0x000e620000209000 */
[----:B------:R-:W-:Y:S01]  /*02f0*/  IMAD.MOV R7, RZ, RZ, -R14 ;  /* 0x000000ffff077224 */ /* 0x000fe200078e0a0e */
[----:B------:R-:W-:Y:S01]  /*0300*/  ISETP.NE.U32.AND P3, PT, R14, RZ, PT ;  /* 0x000000ff0e00720c */ /* 0x000fe20003f65070 */
[----:B------:R-:W-:-:S05]  /*0310*/  HFMA2 R13, -RZ, RZ, 0, 0 ;  /* 0x00000000ff0d7431 */ /* 0x000fca00000001ff */
[----:B-1----:R-:W1:Y:S02]  /*0320*/  MUFU.RCP R6, R6 ;  /* 0x0000000600067308 */ /* 0x002e640000001000 */
[----:B-1----:R-:W-:-:S06]  /*0330*/  IADD3 R4, PT, PT, R6, 0xffffffe, RZ ;  /* 0x0ffffffe06047810 */ /* 0x002fcc0007ffe0ff */
[----:B------:R1:W2:Y:S02]  /*0340*/  F2I.FTZ.U32.TRUNC.NTZ R5, R4 ;  /* 0x0000000400057305 */ /* 0x0002a4000021f000 */
[----:B-1----:R-:W-:Y:S02]  /*0350*/  HFMA2 R4, -RZ, RZ, 0, 0 ;  /* 0x00000000ff047431 */ /* 0x002fe400000001ff */
[----:B--2---:R-:W-:-:S04]  /*0360*/  IMAD R7, R7, R5, RZ ;  /* 0x0000000507077224 */ /* 0x004fc800078e02ff */
[----:B------:R-:W-:-:S06]  /*0370*/  IMAD.HI.U32 R5, R5, R7, R4 ;  /* 0x0000000705057227 */ /* 0x000fcc00078e0004 */
[----:B------:R-:W-:-:S04]  /*0380*/  IMAD.HI.U32 R5, R5, R12, RZ ;  /* 0x0000000c05057227 */ /* 0x000fc800078e00ff */
[----:B------:R-:W-:-:S04]  /*0390*/  IMAD.MOV R7, RZ, RZ, -R5 ;  /* 0x000000ffff077224 */ /* 0x000fc800078e0a05 */
[----:B------:R-:W-:-:S05]  /*03a0*/  IMAD R7, R14, R7, R12 ;  /* 0x000000070e077224 */ /* 0x000fca00078e020c */
[----:B------:R-:W-:-:S13]  /*03b0*/  ISETP.GE.U32.AND P0, PT, R7, R14, PT ;  /* 0x0000000e0700720c */ /* 0x000fda0003f06070 */
[----:B------:R-:W-:Y:S01]  /*03c0*/  @P0 IADD3 R7, PT, PT, -R14, R7, RZ ;  /* 0x000000070e070210 */ /* 0x000fe20007ffe1ff */
[----:B------:R-:W-:-:S03]  /*03d0*/  @P0 VIADD R5, R5, 0x1 ;  /* 0x0000000105050836 */ /* 0x000fc60000000000 */
[----:B------:R-:W-:Y:S02]  /*03e0*/  ISETP.GE.U32.AND P1, PT, R7, R14, PT ;  /* 0x0000000e0700720c */ /* 0x000fe40003f26070 */
[----:B------:R-:W-:-:S11]  /*03f0*/  MOV R7, RZ ;  /* 0x000000ff00077202 */ /* 0x000fd60000000f00 */
[----:B------:R-:W-:Y:S02]  /*0400*/  @P1 IADD3 R5, PT, PT, R5, 0x1, RZ ;  /* 0x0000000105051810 */ /* 0x000fe40007ffe0ff */
[----:B------:R-:W-:-:S05]  /*0410*/  @!P3 LOP3.LUT R5, RZ, R14, RZ, 0x33, !PT ;  /* 0x0000000eff05b212 */ /* 0x000fca00078e33ff */
[----:B------:R-:W-:-:S04]  /*0420*/  IMAD.MOV R9, RZ, RZ, -R5 ;  /* 0x000000ffff097224 */ /* 0x000fc800078e0a05 */
[----:B------:R-:W-:Y:S02]  /*0430*/  IMAD R8, R14, R9, R12 ;  /* 0x000000090e087224 */ /* 0x000fe400078e020c */
[----:B------:R-:W-:Y:S01]  /*0440*/  IMAD.MOV.U32 R12, RZ, RZ, R5 ;  /* 0x000000ffff0c7224 */ /* 0x000fe200078e0005 */
[----:B------:R-:W-:Y:S06]  /*0450*/  BRA `(.L_x_5) ;  /* 0x0000000000407947 */ /* 0x000fec0003800000 */
.L_x_4:
[----:B------:R-:W-:Y:S01]  /*0460*/  IMAD.MOV.U32 R8, RZ, RZ, R12 ;  /* 0x000000ffff087224 */ /* 0x000fe200078e000c */
[----:B------:R-:W-:Y:S01]  /*0470*/  MOV R7, R13 ;  /* 0x0000000d00077202 */ /* 0x000fe20000000f00 */
[----:B------:R-:W-:Y:S01]  /*0480*/  IMAD.MOV.U32 R6, RZ, RZ, R14 ;  /* 0x000000ffff067224 */ /* 0x000fe200078e000e */
[----:B------:R-:W-:Y:S02]  /*0490*/  MOV R5, R15 ;  /* 0x0000000f00057202 */ /* 0x000fe40000000f00 */
[----:B------:R-:W-:-:S07]  /*04a0*/  MOV R4, 0x4c0 ;  /* 0x000004c000047802 */ /* 0x000fce0000000f00 */
[----:B0-----:R-:W-:Y:S05]  /*04b0*/  CALL.REL.NOINC `($__internal_0_$__cuda_sm20_div_s64) ;  /* 0x000000f400cc7944 */ /* 0x001fea0003c00000 */
[----:B------:R-:W-:Y:S01]  /*04c0*/  IADD3 R11, P0, PT, RZ, -R6, RZ ;  /* 0x80000006ff0b7210 */ /* 0x000fe20007f1e0ff */
[----:B------:R-:W-:Y:S01]  /*04d0*/  IMAD.MOV.U32 R9, RZ, RZ, R13 ;  /* 0x000000ffff097224 */ /* 0x000fe200078e000d */
[----:B------:R-:W-:Y:S01]  /*04e0*/  MOV R8, R12 ;  /* 0x0000000c00087202 */ /* 0x000fe20000000f00 */
[----:B------:R-:W-:Y:S01]  /*04f0*/  IMAD.MOV.U32 R12, RZ, RZ, R6 ;  /* 0x000000ffff0c7224 */ /* 0x000fe200078e0006 */
[----:B------:R-:W-:Y:S01]  /*0500*/  MOV R13, R5 ;  /* 0x00000005000d7202 */ /* 0x000fe20000000f00 */
[----:B------:R-:W-:Y:S02]  /*0510*/  IMAD.X R7, RZ, RZ, ~R5, P0 ;  /* 0x000000ffff077224 */ /* 0x000fe400000e0e05 */
[----:B------:R-:W-:-:S04]  /*0520*/  IMAD.WIDE.U32 R8, R14, R11, R8 ;  /* 0x0000000b0e087225 */ /* 0x000fc800078e0008 */
[----:B------:R-:W-:-:S04]  /*0530*/  IMAD R7, R7, R14, RZ ;  /* 0x0000000e07077224 */ /* 0x000fc800078e02ff */
[----:B------:R-:W-:-:S05]  /*0540*/  IMAD R7, R15, R11, R7 ;  /* 0x0000000b0f077224 */ /* 0x000fca00078e0207 */
[----:B------:R-:W-:-:S07]  /*0550*/  IADD3 R7, PT, PT, R9, R7, RZ ;  /* 0x0000000709077210 */ /* 0x000fce0007ffe0ff */
.L_x_5:
[----:B------:R-:W-:Y:S05]  /*0560*/  BSYNC.RECONVERGENT B0 ;  /* 0x0000000000007941 */ /* 0x000fea0003800200 */
.L_x_3:
[----:B0-----:R-:W-:Y:S01]  /*0570*/  SHF.R.U32.HI R16, RZ, R20, R22 ;  /* 0x00000014ff107219 */ /* 0x001fe20000011616 */
[----:B------:R-:W-:Y:S03]  /*0580*/  BSSY.RECONVERGENT B0, `(.L_x_6) ;  /* 0x000001a000007945 */ /* 0x000fe60003800200 */
[----:B------:R-:W-:-:S04]  /*0590*/  LOP3.LUT R4, R16, 0x1, RZ, 0xc0, !PT ;  /* 0x0000000110047812 */ /* 0x000fc800078ec0ff */
[----:B------:R-:W-:-:S13]  /*05a0*/  ISETP.NE.U32.AND P0, PT, R4, 0x1, PT ;  /* 0x000000010400780c */ /* 0x000fda0003f05070 */
[----:B------:R-:W-:Y:S05]  /*05b0*/  @P0 BRA `(.L_x_7) ;  /* 0x0000000000380947 */ /* 0x000fea0003800000 */
[----:B------:R-:W-:-:S04]  /*05c0*/  ISETP.NE.U32.AND P0, PT, R8, RZ, PT ;  /* 0x000000ff0800720c */ /* 0x000fc80003f05070 */
[----:B------:R-:W-:-:S13]  /*05d0*/  ISETP.NE.AND.EX P0, PT, R7, RZ, PT, P0 ;  /* 0x000000ff0700720c */ /* 0x000fda0003f05300 */
[----:B------:R-:W-:Y:S05]  /*05e0*/  @!P0 BRA `(.L_x_8) ;  /* 0x00000000004c8947 */ /* 0x000fea0003800000 */
[----:B------:R-:W0:Y:S01]  /*05f0*/  LDC.64 R4, c[0x0][R3+0x368] ;  /* 0x0000da0003047b82 */ /* 0x000e220000000a00 */
[----:B------:R-:W-:Y:S02]  /*0600*/  IADD3 R9, P0, PT, R14, -R8, RZ ;  /* 0x800000080e097210 */ /* 0x000fe40007f1e0ff */
[----:B------:R-:W-:-:S03]  /*0610*/  MOV R6, R0 ;  /* 0x0000000000067202 */ /* 0x000fc60000000f00 */
[----:B------:R-:W-:-:S04]  /*0620*/  IMAD.X R7, R15, 0x1, ~R7, P0 ;  /* 0x000000010f077824 */ /* 0x000fc800000e0e07 */
[----:B0-----:R-:W-:Y:S02]  /*0630*/  IMAD R8, R7, R4, RZ ;  /* 0x0000000407087224 */ /* 0x001fe400078e02ff */
[----:B------:R-:W-:Y:S02]  /*0640*/  IMAD.MOV.U32 R7, RZ, RZ, R2 ;  /* 0x000000ffff077224 */ /* 0x000fe400078e0002 */
[-C--:B------:R-:W-:Y:S02]  /*0650*/  IMAD R5, R5, R9.reuse, R8 ;  /* 0x0000000905057224 */ /* 0x080fe400078e0208 */
[----:B------:R-:W-:-:S04]  /*0660*/  IMAD.WIDE.U32 R6, R4, R9, R6 ;  /* 0x0000000904067225 */ /* 0x000fc800078e0006 */
[----:B------:R-:W-:Y:S01]  /*0670*/  IMAD.IADD R2, R7, 0x1, R5 ;  /* 0x0000000107027824 */ /* 0x000fe200078e0205 */
[----:B------:R-:W-:Y:S01]  /*0680*/  MOV R0, R6 ;  /* 0x0000000600007202 */ /* 0x000fe20000000f00 */
[----:B------:R-:W-:Y:S06]  /*0690*/  BRA `(.L_x_8) ;  /* 0x0000000000207947 */ /* 0x000fec0003800000 */
.L_x_7:
[----:B------:R-:W0:Y:S01]  /*06a0*/  LDC.64 R4, c[0x0][R3+0x368] ;  /* 0x0000da0003047b82 */ /* 0x000e220000000a00 */
[----:B------:R-:W-:Y:S01]  /*06b0*/  MOV R10, R0 ;  /* 0x00000000000a7202 */ /* 0x000fe20000000f00 */
[----:B------:R-:W-:Y:S02]  /*06c0*/  IMAD.MOV.U32 R11, RZ, RZ, R2 ;  /* 0x000000ffff0b7224 */ /* 0x000fe400078e0002 */
[-C--:B0-----:R-:W-:Y:S02]  /*06d0*/  IMAD R5, R5, R8.reuse, RZ ;  /* 0x0000000805057224 */ /* 0x081fe400078e02ff */
[----:B------:R-:W-:-:S04]  /*06e0*/  IMAD.WIDE.U32 R8, R4, R8, R10 ;  /* 0x0000000804087225 */ /* 0x000fc800078e000a */
[----:B------:R-:W-:Y:S01]  /*06f0*/  IMAD R5, R4, R7, R5 ;  /* 0x0000000704057224 */ /* 0x000fe200078e0205 */
[----:B------:R-:W-:-:S03]  /*0700*/  MOV R0, R8 ;  /* 0x0000000800007202 */ /* 0x000fc60000000f00 */
[----:B------:R-:W-:-:S07]  /*0710*/  IMAD.IADD R2, R9, 0x1, R5 ;  /* 0x0000000109027824 */ /* 0x000fce00078e0205 */
.L_x_8:
[----:B------:R-:W-:Y:S05]  /*0720*/  BSYNC.RECONVERGENT B0 ;  /* 0x0000000000007941 */ /* 0x000fea0003800200 */
.L_x_6:
[----:B------:R-:W0:Y:S01]  /*0730*/  LDC.64 R14, c[0x0][R3+0x2a8] ;  /* 0x0000aa00030e7b82 */ /* 0x000e220000000a00 */
[----:B------:R-:W-:Y:S01]  /*0740*/  BSSY.RECONVERGENT B0, `(.L_x_9) ;  /* 0x000002d000007945 */ /* 0x000fe20003800200 */
[----:B0-----:R-:W-:-:S04]  /*0750*/  LOP3.LUT R4, R13, R15, RZ, 0xfc, !PT ;  /* 0x0000000f0d047212 */ /* 0x001fc800078efcff */
[----:B------:R-:W-:-:S13]  /*0760*/  ISETP.NE.U32.AND P0, PT, R4, RZ, PT ;  /* 0x000000ff0400720c */ /* 0x000fda0003f05070 */
[----:B------:R-:W-:Y:S05]  /*0770*/  @P0 BRA `(.L_x_10) ;  /* 0x0000000000600947 */ /* 0x000fea0003800000 */
[----:B------:R-:W0:Y:S01]  /*0780*/  I2F.U32.RP R6, R14 ;  /* 0x0000000e00067306 */ /* 0x000e220000209000 */
[----:B------:R-:W-:Y:S01]  /*0790*/  IMAD.MOV R7, RZ, RZ, -R14 ;  /* 0x000000ffff077224 */ /* 0x000fe200078e0a0e */
[----:B------:R-:W-:Y:S01]  /*07a0*/  ISETP.NE.U32.AND P3, PT, R14, RZ, PT ;  /* 0x000000ff0e00720c */ /* 0x000fe20003f65070 */
[----:B------:R-:W-:-:S05]  /*07b0*/  HFMA2 R13, -RZ, RZ, 0, 0 ;  /* 0x00000000ff0d7431 */ /* 0x000fca00000001ff */
[----:B0-----:R-:W0:Y:S02]  /*07c0*/  MUFU.RCP R6, R6 ;  /* 0x0000000600067308 */ /* 0x001e240000001000 */
[----:B0-----:R-:W-:-:S06]  /*07d0*/  IADD3 R4, PT, PT, R6, 0xffffffe, RZ ;  /* 0x0ffffffe06047810 */ /* 0x001fcc0007ffe0ff */
[----:B------:R0:W1:Y:S02]  /*07e0*/  F2I.FTZ.U32.TRUNC.NTZ R5, R4 ;  /* 0x0000000400057305 */ /* 0x000064000021f000 */
[----:B0-----:R-:W-:Y:S02]  /*07f0*/  HFMA2 R4, -RZ, RZ, 0, 0 ;  /* 0x00000000ff047431 */ /* 0x001fe400000001ff */
[----:B-1----:R-:W-:-:S04]  /*0800*/  IMAD R7, R7, R5, RZ ;  /* 0x0000000507077224 */ /* 0x002fc800078e02ff */
        /* <DEDUP_REMOVED lines=15> */
.L_x_10:
[----:B------:R-:W-:Y:S01]  /*0900*/  IMAD.MOV.U32 R8, RZ, RZ, R12 ;  /* 0x000000ffff087224 */ /* 0x000fe200078e000c */
[----:B------:R-:W-:Y:S01]  /*0910*/  MOV R7, R13 ;  /* 0x0000000d00077202 */ /* 0x000fe20000000f00 */
[----:B------:R-:W-:Y:S01]  /*0920*/  IMAD.MOV.U32 R6, RZ, RZ, R14 ;  /* 0x000000ffff067224 */ /* 0x000fe200078e000e */
[----:B------:R-:W-:Y:S02]  /*0930*/  MOV R5, R15 ;  /* 0x0000000f00057202 */ /* 0x000fe40000000f00 */
[----:B------:R-:W-:-:S07]  /*0940*/  MOV R4, 0x960 ;  /* 0x0000096000047802 */ /* 0x000fce0000000f00 */
[----:B------:R-:W-:Y:S05]  /*0950*/  CALL.REL.NOINC `($__internal_0_$__cuda_sm20_div_s64) ;  /* 0x000000f000a47944 */ /* 0x000fea0003c00000 */
[----:B------:R-:W-:Y:S01]  /*0960*/  IADD3 R11, P0, PT, RZ, -R6, RZ ;  /* 0x80000006ff0b7210 */ /* 0x000fe20007f1e0ff */
[----:B------:R-:W-:Y:S01]  /*0970*/  IMAD.MOV.U32 R9, RZ, RZ, R13 ;  /* 0x000000ffff097224 */ /* 0x000fe200078e000d */
[----:B------:R-:W-:Y:S01]  /*0980*/  MOV R8, R12 ;  /* 0x0000000c00087202 */ /* 0x000fe20000000f00 */
[--C-:B------:R-:W-:Y:S01]  /*0990*/  IMAD.MOV.U32 R13, RZ, RZ, R5.reuse ;  /* 0x000000ffff0d7224 */ /* 0x100fe200078e0005 */
[----:B------:R-:W-:Y:S01]  /*09a0*/  MOV R12, R6 ;  /* 0x00000006000c7202 */ /* 0x000fe20000000f00 */
[----:B------:R-:W-:Y:S02]  /*09b0*/  IMAD.X R7, RZ, RZ, ~R5, P0 ;  /* 0x000000ffff077224 */ /* 0x000fe400000e0e05 */
[----:B------:R-:W-:-:S04]  /*09c0*/  IMAD.WIDE.U32 R8, R14, R11, R8 ;  /* 0x0000000b0e087225 */ /* 0x000fc800078e0008 */
[----:B------:R-:W-:-:S04]  /*09d0*/  IMAD R7, R7, R14, RZ ;  /* 0x0000000e07077224 */ /* 0x000fc800078e02ff */
[----:B------:R-:W-:Y:S01]  /*09e0*/  IMAD R7, R15, R11, R7 ;  /* 0x0000000b0f077224 */ /* 0x000fe200078e0207 */
[----:B------:R-:W-:-:S03]  /*09f0*/  MOV R11, R8 ;  /* 0x00000008000b7202 */ /* 0x000fc60000000f00 */
[----:B------:R-:W-:-:S07]  /*0a00*/  IMAD.IADD R7, R9, 0x1, R7 ;  /* 0x0000000109077824 */ /* 0x000fce00078e0207 */
.L_x_11:
[----:B------:R-:W-:Y:S05]  /*0a10*/  BSYNC.RECONVERGENT B0 ;  /* 0x0000000000007941 */ /* 0x000fea0003800200 */
.L_x_9:
[----:B------:R-:W-:Y:S01]  /*0a20*/  LOP3.LUT P0, RZ, R16, 0x2, RZ, 0xc0, !PT ;  /* 0x0000000210ff7812 */ /* 0x000fe2000780c0ff */
[----:B------:R-:W-:-:S12]  /*0a30*/  BSSY.RECONVERGENT B0, `(.L_x_12) ;  /* 0x0000018000007945 */ /* 0x000fd80003800200 */
[----:B------:R-:W-:Y:S05]  /*0a40*/  @!P0 BRA `(.L_x_13) ;  /* 0x0000000000388947 */ /* 0x000fea0003800000 */
[----:B------:R-:W-:-:S04]  /*0a50*/  ISETP.NE.U32.AND P0, PT, R11, RZ, PT ;  /* 0x000000ff0b00720c */ /* 0x000fc80003f05070 */
[----:B------:R-:W-:-:S13]  /*0a60*/  ISETP.NE.AND.EX P0, PT, R7, RZ, PT, P0 ;  /* 0x000000ff0700720c */ /* 0x000fda0003f05300 */
[----:B------:R-:W-:Y:S05]  /*0a70*/  @!P0 BRA `(.L_x_14) ;  /* 0x00000000004c8947 */ /* 0x000fea0003800000 */
[----:B------:R-:W0:Y:S01]  /*0a80*/  LDC.64 R4, c[0x0][R3+0x370] ;  /* 0x0000dc0003047b82 */ /* 0x000e220000000a00 */
[----:B------:R-:W-:Y:S01]  /*0a90*/  IADD3 R9, P0, PT, R14, -R11, RZ ;  /* 0x8000000b0e097210 */ /* 0x000fe20007f1e0ff */
[----:B------:R-:W-:-:S03]  /*0aa0*/  IMAD.MOV.U32 R6, RZ, RZ, R0 ;  /* 0x000000ffff067224 */ /* 0x000fc600078e0000 */
[----:B------:R-:W-:-:S05]  /*0ab0*/  IADD3.X R7, PT, PT, R15, ~R7, RZ, P0, !PT ;  /* 0x800000070f077210 */ /* 0x000fca00007fe4ff */
[----:B0-----:R-:W-:Y:S01]  /*0ac0*/  IMAD R8, R7, R4, RZ ;  /* 0x0000000407087224 */ /* 0x001fe200078e02ff */
[----:B------:R-:W-:-:S03]  /*0ad0*/  MOV R7, R2 ;  /* 0x0000000200077202 */ /* 0x000fc60000000f00 */
[-C--:B------:R-:W-:Y:S02]  /*0ae0*/  IMAD R5, R5, R9.reuse, R8 ;  /* 0x0000000905057224 */ /* 0x080fe400078e0208 */
[----:B------:R-:W-:-:S04]  /*0af0*/  IMAD.WIDE.U32 R6, R4, R9, R6 ;  /* 0x0000000904067225 */ /* 0x000fc800078e0006 */
[----:B------:R-:W-:Y:S01]  /*0b00*/  IMAD.MOV.U32 R0, RZ, RZ, R6 ;  /* 0x000000ffff007224 */ /* 0x000fe200078e0006 */
[----:B------:R-:W-:Y:S01]  /*0b10*/  IADD3 R2, PT, PT, R7, R5, RZ ;  /* 0x0000000507027210 */ /* 0x000fe20007ffe0ff */
[----:B------:R-:W-:Y:S06]  /*0b20*/  BRA `(.L_x_14) ;  /* 0x0000000000207947 */ /* 0x000fec0003800000 */
.L_x_13:
[----:B------:R-:W0:Y:S01]  /*0b30*/  LDC.64 R4, c[0x0][R3+0x370] ;  /* 0x0000dc0003047b82 */ /* 0x000e220000000a00 */
[----:B------:R-:W-:Y:S01]  /*0b40*/  MOV R9, R2 ;  /* 0x0000000200097202 */ /* 0x000fe20000000f00 */
[----:B------:R-:W-:Y:S02]  /*0b50*/  IMAD.MOV.U32 R8, RZ, RZ, R0 ;  /* 0x000000ffff087224 */ /* 0x000fe400078e0000 */
[-C--:B0-----:R-:W-:Y:S02]  /*0b60*/  IMAD R5, R5, R11.reuse, RZ ;  /* 0x0000000b05057224 */ /* 0x081fe400078e02ff */
[----:B------:R-:W-:-:S04]  /*0b70*/  IMAD.WIDE.U32 R8, R4, R11, R8 ;  /* 0x0000000b04087225 */ /* 0x000fc800078e0008 */
[----:B------:R-:W-:Y:S02]  /*0b80*/  IMAD R5, R4, R7, R5 ;  /* 0x0000000704057224 */ /* 0x000fe400078e0205 */
[----:B------:R-:W-:-:S03]  /*0b90*/  IMAD.MOV.U32 R0, RZ, RZ, R8 ;  /* 0x000000ffff007224 */ /* 0x000fc600078e0008 */
[----:B------:R-:W-:-:S07]  /*0ba0*/  IADD3 R2, PT, PT, R9, R5, RZ ;  /* 0x0000000509027210 */ /* 0x000fce0007ffe0ff */
.L_x_14:
[----:B------:R-:W-:Y:S05]  /*0bb0*/  BSYNC.RECONVERGENT B0 ;  /* 0x0000000000007941 */ /* 0x000fea0003800200 */
.L_x_12:
[----:B------:R-:W0:Y:S01]  /*0bc0*/  LDC.64 R14, c[0x0][R3+0x2b0] ;  /* 0x0000ac00030e7b82 */ /* 0x000e220000000a00 */
[----:B------:R-:W-:Y:S01]  /*0bd0*/  BSSY.RECONVERGENT B0, `(.L_x_15) ;  /* 0x000002d000007945 */ /* 0x000fe20003800200 */
[----:B0-----:R-:W-:-:S04]  /*0be0*/  LOP3.LUT R4, R13, R15, RZ, 0xfc, !PT ;  /* 0x0000000f0d047212 */ /* 0x001fc800078efcff */
[----:B------:R-:W-:-:S13]  /*0bf0*/  ISETP.NE.U32.AND P0, PT, R4, RZ, PT ;  /* 0x000000ff0400720c */ /* 0x000fda0003f05070 */
[----:B------:R-:W-:Y:S05]  /*0c00*/  @P0 BRA `(.L_x_16) ;  /* 0x0000000000600947 */ /* 0x000fea0003800000 */
[----:B------:R-:W0:Y:S01]  /*0c10*/  I2F.U32.RP R6, R14 ;  /* 0x0000000e00067306 */ /* 0x000e220000209000 */
[----:B------:R-:W-:Y:S01]  /*0c20*/  IADD3 R7, PT, PT, RZ, -R14, RZ ;  /* 0x8000000eff077210 */ /* 0x000fe20007ffe0ff */
[----:B------:R-:W-:Y:S01]  /*0c30*/  IMAD.MOV.U32 R13, RZ, RZ, RZ ;  /* 0x000000ffff0d7224 */ /* 0x000fe200078e00ff */
[----:B------:R-:W-:-:S05]  /*0c40*/  ISETP.NE.U32.AND P3, PT, R14, RZ, PT ;  /* 0x000000ff0e00720c */ /* 0x000fca0003f65070 */
[----:B0-----:R-:W0:Y:S02]  /*0c50*/  MUFU.RCP R6, R6 ;  /* 0x0000000600067308 */ /* 0x001e240000001000 */
[----:B0-----:R-:W-:-:S06]  /*0c60*/  VIADD R4, R6, 0xffffffe ;  /* 0x0ffffffe06047836 */ /* 0x001fcc0000000000 */
[----:B------:R0:W1:Y:S02]  /*0c70*/  F2I.FTZ.U32.TRUNC.NTZ R5, R4 ;  /* 0x0000000400057305 */ /* 0x000064000021f000 */
[----:B0-----:R-:W-:Y:S02]  /*0c80*/  IMAD.MOV.U32 R4, RZ, RZ, RZ ;  /* 0x000000ffff047224 */ /* 0x001fe400078e00ff */
[----:B-1----:R-:W-:-:S04]  /*0c90*/  IMAD R7, R7, R5, RZ ;  /* 0x0000000507077224 */ /* 0x002fc800078e02ff */
[----:B------:R-:W-:-:S06]  /*0ca0*/  IMAD.HI.U32 R5, R5, R7, R4 ;  /* 0x0000000705057227 */ /* 0x000fcc00078e0004 */
[----:B------:R-:W-:-:S05]  /*0cb0*/  IMAD.HI.U32 R5, R5, R12, RZ ;  /* 0x0000000c05057227 */ /* 0x000fca00078e00ff */
[----:B------:R-:W-:-:S05]  /*0cc0*/  IADD3 R7, PT, PT, -R5, RZ, RZ ;  /* 0x000000ff05077210 */ /* 0x000fca0007ffe1ff */
[----:B------:R-:W-:-:S05]  /*0cd0*/  IMAD R7, R14, R7, R12 ;  /* 0x000000070e077224 */ /* 0x000fca00078e020c */
[----:B------:R-:W-:-:S13]  /*0ce0*/  ISETP.GE.U32.AND P0, PT, R7, R14, PT ;  /* 0x0000000e0700720c */ /* 0x000fda0003f06070 */
[----:B------:R-:W-:Y:S01]  /*0cf0*/  @P0 IMAD.IADD R7, R7, 0x1, -R14 ;  /* 0x0000000107070824 */ /* 0x000fe200078e0a0e */
[----:B------:R-:W-:-:S04]  /*0d00*/  @P0 IADD3 R5, PT, PT, R5, 0x1, RZ ;  /* 0x0000000105050810 */ /* 0x000fc80007ffe0ff */
[----:B------:R-:W-:Y:S01]  /*0d10*/  ISETP.GE.U32.AND P1, PT, R7, R14, PT ;  /* 0x0000000e0700720c */ /* 0x000fe20003f26070 */
[----:B------:R-:W-:-:S12]  /*0d20*/  IMAD.MOV.U32 R7, RZ, RZ, RZ ;  /* 0x000000ffff077224 */ /* 0x000fd800078e00ff */
[----:B------:R-:W-:Y:S01]  /*0d30*/  @P1 VIADD R5, R5, 0x1 ;  /* 0x0000000105051836 */ /* 0x000fe20000000000 */
[----:B------:R-:W-:-:S04]  /*0d40*/  @!P3 LOP3.LUT R5, RZ, R14, RZ, 0x33, !PT ;  /* 0x0000000eff05b212 */ /* 0x000fc800078e33ff */
[----:B------:R-:W-:-:S05]  /*0d50*/  IADD3 R11, PT, PT, -R5, RZ, RZ ;  /* 0x000000ff050b7210 */ /* 0x000fca0007ffe1ff */
[----:B------:R-:W-:Y:S01]  /*0d60*/  IMAD R11, R14, R11, R12 ;  /* 0x0000000b0e0b7224 */ /* 0x000fe200078e020c */
[----:B------:R-:W-:Y:S01]  /*0d70*/  MOV R12, R5 ;  /* 0x00000005000c7202 */ /* 0x000fe20000000f00 */
[----:B------:R-:W-:Y:S06]  /*0d80*/  BRA `(.L_x_17) ;  /* 0x0000000000447947 */ /* 0x000fec0003800000 */
.L_x_16:
[----:B------:R-:W-:Y:S01]  /*0d90*/  MOV R8, R12 ;  /* 0x0000000c00087202 */ /* 0x000fe20000000f00 */
[----:B------:R-:W-:Y:S01]  /*0da0*/  IMAD.MOV.U32 R7, RZ, RZ, R13 ;  /* 0x000000ffff077224 */ /* 0x000fe200078e000d */
[----:B------:R-:W-:Y:S01]  /*0db0*/  MOV R6, R14 ;  /* 0x0000000e00067202 */ /* 0x000fe20000000f00 */
[----:B------:R-:W-:Y:S01]  /*0dc0*/  IMAD.MOV.U32 R5, RZ, RZ, R15 ;  /* 0x000000ffff057224 */ /* 0x000fe200078e000f */
[----:B------:R-:W-:-:S07]  /*0dd0*/  MOV R4, 0xdf0 ;  /* 0x00000df000047802 */ /* 0x000fce0000000f00 */
[----:B------:R-:W-:Y:S05]  /*0de0*/  CALL.REL.NOINC `($__internal_0_$__cuda_sm20_div_s64) ;  /* 0x000000ec00807944 */ /* 0x000fea0003c00000 */
[----:B------:R-:W-:Y:S01]  /*0df0*/  IADD3 R11, P0, PT, RZ, -R6, RZ ;  /* 0x80000006ff0b7210 */ /* 0x000fe20007f1e0ff */
[----:B------:R-:W-:Y:S01]  /*0e00*/  IMAD.MOV.U32 R8, RZ, RZ, R12 ;  /* 0x000000ffff087224 */ /* 0x000fe200078e000c */
[----:B------:R-:W-:Y:S01]  /*0e10*/  MOV R9, R13 ;  /* 0x0000000d00097202 */ /* 0x000fe20000000f00 */
[----:B------:R-:W-:Y:S01]  /*0e20*/  IMAD.MOV.U32 R12, RZ, RZ, R6 ;  /* 0x000000ffff0c7224 */ /* 0x000fe200078e0006 */
[-C--:B------:R-:W-:Y:S02]  /*0e30*/  IADD3.X R7, PT, PT, RZ, ~R5.reuse, RZ, P0, !PT ;  /* 0x80000005ff077210 */ /* 0x080fe400007fe4ff */
[----:B------:R-:W-:Y:S01]  /*0e40*/  MOV R13, R5 ;  /* 0x00000005000d7202 */ /* 0x000fe20000000f00 */
[----:B------:R-:W-:-:S04]  /*0e50*/  IMAD.WIDE.U32 R8, R14, R11, R8 ;  /* 0x0000000b0e087225 */ /* 0x000fc800078e0008 */
[----:B------:R-:W-:-:S04]  /*0e60*/  IMAD R7, R7, R14, RZ ;  /* 0x0000000e07077224 */ /* 0x000fc800078e02ff */
[----:B------:R-:W-:Y:S02]  /*0e70*/  IMAD R7, R15, R11, R7 ;  /* 0x0000000b0f077224 */ /* 0x000fe400078e0207 */
[----:B------:R-:W-:-:S03]  /*0e80*/  IMAD.MOV.U32 R11, RZ, RZ, R8 ;  /* 0x000000ffff0b7224 */ /* 0x000fc600078e0008 */
[----:B------:R-:W-:-:S07]  /*0e90*/  IADD3 R7, PT, PT, R9, R7, RZ ;  /* 0x0000000709077210 */ /* 0x000fce0007ffe0ff */
.L_x_17:
[----:B------:R-:W-:Y:S05]  /*0ea0*/  BSYNC.RECONVERGENT B0 ;  /* 0x0000000000007941 */ /* 0x000fea0003800200 */
.L_x_15:
[----:B------:R-:W-:Y:S01]  /*0eb0*/  LOP3.LUT P0, RZ, R16, 0x4, RZ, 0xc0, !PT ;  /* 0x0000000410ff7812 */ /* 0x000fe2000780c0ff */
[----:B------:R-:W-:-:S12]  /*0ec0*/  BSSY.RECONVERGENT B0, `(.L_x_18) ;  /* 0x0000018000007945 */ /* 0x000fd80003800200 */
[----:B------:R-:W-:Y:S05]  /*0ed0*/  @!P0 BRA `(.L_x_19) ;  /* 0x0000000000388947 */ /* 0x000fea0003800000 */
        /* <DEDUP_REMOVED lines=14> */
.L_x_19:
        /* <DEDUP_REMOVED lines=8> */
.L_x_20:
[----:B------:R-:W-:Y:S05]  /*1040*/  BSYNC.RECONVERGENT B0 ;  /* 0x0000000000007941 */ /* 0x000fea0003800200 */
.L_x_18:
        /* <DEDUP_REMOVED lines=29> */
.L_x_22:
        /* <DEDUP_REMOVED lines=17> */
.L_x_23:
[----:B------:R-:W-:Y:S05]  /*1330*/  BSYNC.RECONVERGENT B0 ;  /* 0x0000000000007941 */ /* 0x000fea0003800200 */
.L_x_21:
        /* <DEDUP_REMOVED lines=17> */
.L_x_25:
        /* <DEDUP_REMOVED lines=8> */
.L_x_26:
[----:B------:R-:W-:Y:S05]  /*14d0*/  BSYNC.RECONVERGENT B0 ;  /* 0x0000000000007941 */ /* 0x000fea0003800200 */
.L_x_24:
[----:B------:R-:W-:Y:S01]  /*14e0*/  VIADD R20, R20, 0x4 ;  /* 0x0000000414147836 */ /* 0x000fe20000000000 */
[----:B------:R-:W-:Y:S01]  /*14f0*/  IADD3 R3, PT, PT, R3, 0x20, RZ ;  /* 0x0000002003037810 */ /* 0x000fe20007ffe0ff */
[----:B------:R-:W-:Y:S06]  /*1500*/  @P2 BRA `(.L_x_27) ;  /* 0xffffffec00582947 */ /* 0x000fec000383ffff */
[----:B------:R-:W-:-:S07]  /*1510*/  IMAD.U32 R16, RZ, RZ, UR5 ;  /* 0x00000005ff107e24 */ /* 0x000fce000f8e00ff */
.L_x_2:
[----:B------:R-:W-:-:S09]  /*1520*/  UISETP.NE.AND UP0, UPT, UR4, URZ, UPT ;  /* 0x000000ff0400728c */ /* 0x000fd2000bf05270 */
[----:B------:R-:W-:Y:S05]  /*1530*/  BRA.U !UP0, `(.L_x_28) ;  /* 0x0000000d084c7547 */ /* 0x000fea000b800000 */
[----:B------:R-:W-:Y:S01]  /*1540*/  UMOV UR7, 0x1b0 ;  /* 0x000001b000077882 */ /* 0x000fe20000000000 */
[----:B------:R-:W-:Y:S01]  /*1550*/  BSSY.RECONVERGENT B0, `(.L_x_29) ;  /* 0x000002f000007945 */ /* 0x000fe20003800200 */
[----:B------:R-:W-:-:S04]  /*1560*/  LEA R3, R16, UR7, 0x3 ;  /* 0x0000000710037c11 */ /* 0x000fc8000f8e18ff */
[----:B------:R-:W0:Y:S02]  /*1570*/  LDC.64 R14, c[0x0][R3+0x388] ;  /* 0x0000e200030e7b82 */ /* 0x000e240000000a00 */
        /* <DEDUP_REMOVED lines=27> */
.L_x_30:
        /* <DEDUP_REMOVED lines=17> */
.L_x_31:
[----:B------:R-:W-:Y:S05]  /*1840*/  BSYNC.RECONVERGENT B0 ;  /* 0x0000000000007941 */ /* 0x000fea0003800200 */
.L_x_29:
[----:B------:R-:W0:Y:S01]  /*1850*/  LDC R5, c[0x0][0x6c8] ;  /* 0x0001b200ff057b82 */ /* 0x000e220000000800 */
[----:B------:R-:W-:Y:S01]  /*1860*/  BSSY.RECONVERGENT B0, `(.L_x_32) ;  /* 0x000001b000007945 */ /* 0x000fe20003800200 */
[----:B0-----:R-:W-:-:S04]  /*1870*/  SHF.R.U32.HI R16, RZ, R16, R5 ;  /* 0x00000010ff107219 */ /* 0x001fc80000011605 */
[----:B------:R-:W-:-:S04]  /*1880*/  LOP3.LUT R4, R16, 0x1, RZ, 0xc0, !PT ;  /* 0x0000000110047812 */ /* 0x000fc800078ec0ff */
[----:B------:R-:W-:-:S13]  /*1890*/  ISETP.NE.U32.AND P0, PT, R4, 0x1, PT ;  /* 0x000000010400780c */ /* 0x000fda0003f05070 */
[----:B------:R-:W-:Y:S05]  /*18a0*/  @P0 BRA `(.L_x_33) ;  /* 0x0000000000380947 */ /* 0x000fea0003800000 */
        /* <DEDUP_REMOVED lines=14> */
.L_x_33:
        /* <DEDUP_REMOVED lines=8> */
.L_x_34:
[----:B------:R-:W-:Y:S05]  /*1a10*/  BSYNC.RECONVERGENT B0 ;  /* 0x0000000000007941 */ /* 0x000fea0003800200 */
.L_x_32:
[----:B------:R-:W-:Y:S01]  /*1a20*/  UISETP.NE.AND UP0, UPT, UR4, 0x1, UPT ;  /* 0x000000010400788c */ /* 0x000fe2000bf05270 */
[----:B------:R-:W-:Y:S08]  /*1a30*/  BSSY.RECONVERGENT B0, `(.L_x_28) ;  /* 0x0000083000007945 */ /* 0x000ff00003800200 */
[----:B------:R-:W-:Y:S05]  /*1a40*/  BRA.U !UP0, `(.L_x_35) ;  /* 0x0000000908047547 */ /* 0x000fea000b800000 */
        /* <DEDUP_REMOVED lines=25> */
[----:B------:R-:W-:Y:S02]  /*1be0*/  IADD3 R11, PT, PT, -R5, RZ, RZ ;  /* 0x000000ff050b7210 */ /* 0x000fe40007ffe1ff */
[----:B------:R-:W-:-:S03]  /*1bf0*/  MOV R6, R5 ;  /* 0x0000000500067202 */ /* 0x000fc60000000f00 */
[----:B------:R-:W-:Y:S01]  /*1c00*/  IMAD R11, R14, R11, R12 ;  /* 0x0000000b0e0b7224 */ /* 0x000fe200078e020c */
[----:B------:R-:W-:Y:S06]  /*1c10*/  BRA `(.L_x_38) ;  /* 0x0000000000407947 */ /* 0x000fec0003800000 */
.L_x_37:
        /* <DEDUP_REMOVED lines=8> */
[----:B------:R-:W-:Y:S02]  /*1ca0*/  MOV R9, R13 ;  /* 0x0000000d00097202 */ /* 0x000fe40000000f00 */
[----:B------:R-:W-:Y:S01]  /*1cb0*/  IADD3.X R7, PT, PT, RZ, ~R5, RZ, P0, !PT ;  /* 0x80000005ff077210 */ /* 0x000fe200007fe4ff */
[----:B------:R-:W-:-:S04]  /*1cc0*/  IMAD.WIDE.U32 R8, R14, R11, R8 ;  /* 0x0000000b0e087225 */ /* 0x000fc800078e0008 */
[----:B------:R-:W-:-:S04]  /*1cd0*/  IMAD R7, R7, R14, RZ ;  /* 0x0000000e07077224 */ /* 0x000fc800078e02ff */
[----:B------:R-:W-:Y:S02]  /*1ce0*/  IMAD R7, R15, R11, R7 ;  /* 0x0000000b0f077224 */ /* 0x000fe400078e0207 */
[----:B------:R-:W-:-:S03]  /*1cf0*/  IMAD.MOV.U32 R11, RZ, RZ, R8 ;  /* 0x000000ffff0b7224 */ /* 0x000fc600078e0008 */
[----:B------:R-:W-:Y:S01]  /*1d00*/  IADD3 R13, PT, PT, R9, R7, RZ ;  /* 0x00000007090d7210 */ /* 0x000fe20007ffe0ff */
[----:B------:R-:W-:-:S07]  /*1d10*/  IMAD.MOV.U32 R7, RZ, RZ, R5 ;  /* 0x000000ffff077224 */ /* 0x000fce00078e0005 */
.L_x_38:
[----:B------:R-:W-:Y:S05]  /*1d20*/  BSYNC.RECONVERGENT B1 ;  /* 0x0000000000017941 */ /* 0x000fea0003800200 */
.L_x_36:
        /* <DEDUP_REMOVED lines=8> */
[----:B------:R-:W-:Y:S01]  /*1db0*/  IMAD.MOV.U32 R8, RZ, RZ, R0 ;  /* 0x000000ffff087224 */ /* 0x000fe200078e0000 */
[----:B------:R-:W-:Y:S02]  /*1dc0*/  MOV R9, R2 ;  /* 0x0000000200097202 */ /* 0x000fe40000000f00 */
[----:B------:R-:W-:-:S05]  /*1dd0*/  IADD3.X R15, PT, PT, R15, ~R13, RZ, P0, !PT ;  /* 0x8000000d0f0f7210 */ /* 0x000fca00007fe4ff */
[----:B0-----:R-:W-:Y:S02]  /*1de0*/  IMAD R15, R15, R4, RZ ;  /* 0x000000040f0f7224 */ /* 0x001fe400078e02ff */
[----:B------:R-:W-:-:S04]  /*1df0*/  IMAD.WIDE.U32 R8, R4, R11, R8 ;  /* 0x0000000b04087225 */ /* 0x000fc800078e0008 */
[----:B------:R-:W-:Y:S02]  /*1e00*/  IMAD R15, R5, R11, R15 ;  /* 0x0000000b050f7224 */ /* 0x000fe400078e020f */
[----:B------:R-:W-:-:S03]  /*1e10*/  IMAD.MOV.U32 R0, RZ, RZ, R8 ;  /* 0x000000ffff007224 */ /* 0x000fc600078e0008 */
[----:B------:R-:W-:Y:S01]  /*1e20*/  IADD3 R2, PT, PT, R9, R15, RZ ;  /* 0x0000000f09027210 */ /* 0x000fe20007ffe0ff */
[----:B------:R-:W-:Y:S06]  /*1e30*/  BRA `(.L_x_41) ;  /* 0x0000000000207947 */ /* 0x000fec0003800000 */
.L_x_40:
        /* <DEDUP_REMOVED lines=8> */
.L_x_41:
[----:B------:R-:W-:Y:S05]  /*1ec0*/  BSYNC.RECONVERGENT B1 ;  /* 0x0000000000017941 */ /* 0x000fea0003800200 */
.L_x_39:
[----:B------:R-:W-:-:S09]  /*1ed0*/  UISETP.NE.AND UP0, UPT, UR4, 0x2, UPT ;  /* 0x000000020400788c */ /* 0x000fd2000bf05270 */
[----:B------:R-:W-:Y:S05]  /*1ee0*/  BRA.U !UP0, `(.L_x_35) ;  /* 0x0000000108dc7547 */ /* 0x000fea000b800000 */
[----:B------:R-:W0:Y:S01]  /*1ef0*/  LDC.64 R14, c[0x0][R3+0x398] ;  /* 0x0000e600030e7b82 */ /* 0x000e220000000a00 */
[----:B------:R-:W-:Y:S01]  /*1f00*/  BSSY.RECONVERGENT B1, `(.L_x_42) ;  /* 0x000001d000017945 */ /* 0x000fe20003800200 */
[----:B0-----:R-:W-:-:S04]  /*1f10*/  LOP3.LUT R4, R7, R15, RZ, 0xfc, !PT ;  /* 0x0000000f07047212 */ /* 0x001fc800078efcff */
[----:B------:R-:W-:-:S13]  /*1f20*/  ISETP.NE.U32.AND P0, PT, R4, RZ, PT ;  /* 0x000000ff0400720c */ /* 0x000fda0003f05070 */
[----:B------:R-:W-:Y:S05]  /*1f30*/  @P0 BRA `(.L_x_43) ;  /* 0x00000000004c0947 */ /* 0x000fea0003800000 */
[----:B------:R-:W0:Y:S01]  /*1f40*/  I2F.U32.RP R7, R14 ;  /* 0x0000000e00077306 */ /* 0x000e220000209000 */
[----:B------:R-:W-:Y:S02]  /*1f50*/  IADD3 R9, PT, PT, RZ, -R14, RZ ;  /* 0x8000000eff097210 */ /* 0x000fe40007ffe0ff */
[----:B------:R-:W-:-:S05]  /*1f60*/  ISETP.NE.U32.AND P1, PT, R14, RZ, PT ;  /* 0x000000ff0e00720c */ /* 0x000fca0003f25070 */
[----:B0-----:R-:W0:Y:S02]  /*1f70*/  MUFU.RCP R7, R7 ;  /* 0x0000000700077308 */ /* 0x001e240000001000 */
[----:B0-----:R-:W-:Y:S02]  /*1f80*/  VIADD R4, R7, 0xffffffe ;  /* 0x0ffffffe07047836 */ /* 0x001fe40000000000 */
[----:B------:R-:W-:-:S04]  /*1f90*/  IMAD.MOV.U32 R7, RZ, RZ, RZ ;  /* 0x000000ffff077224 */ /* 0x000fc800078e00ff */
        /* <DEDUP_REMOVED lines=8> */
[----:B------:R-:W-:-:S05]  /*2020*/  @P0 IMAD.IADD R6, R6, 0x1, -R14 ;  /* 0x0000000106060824 */ /* 0x000fca00078e0a0e */
[----:B------:R-:W-:-:S13]  /*2030*/  ISETP.GE.U32.AND P0, PT, R6, R14, PT ;  /* 0x0000000e0600720c */ /* 0x000fda0003f06070 */
[----:B------:R-:W-:Y:S02]  /*2040*/  @P0 IADD3 R6, PT, PT, -R14, R6, RZ ;  /* 0x000000060e060210 */ /* 0x000fe40007ffe1ff */
[----:B------:R-:W-:Y:S01]  /*2050*/  @!P1 LOP3.LUT R6, RZ, R14, RZ, 0x33, !PT ;  /* 0x0000000eff069212 */ /* 0x000fe200078e33ff */
[----:B------:R-:W-:Y:S06]  /*2060*/  BRA `(.L_x_44) ;  /* 0x0000000000187947 */ /* 0x000fec0003800000 */
.L_x_43:
[----:B------:R-:W-:Y:S01]  /*2070*/  MOV R18, R6 ;  /* 0x0000000600127202 */ /* 0x000fe20000000f00 */
[----:B------:R-:W-:Y:S01]  /*2080*/  IMAD.MOV.U32 R12, RZ, RZ, R7 ;  /* 0x000000ffff0c7224 */ /* 0x000fe200078e0007 */
[----:B------:R-:W-:Y:S01]  /*2090*/  MOV R10, R14 ;  /* 0x0000000e000a7202 */ /* 0x000fe20000000f00 */
[----:B------:R-:W-:Y:S01]  /*20a0*/  IMAD.MOV.U32 R11, RZ, RZ, R15 ;  /* 0x000000ffff0b7224 */ /* 0x000fe200078e000f */
[----:B------:R-:W-:-:S07]  /*20b0*/  MOV R13, 0x20d0 ;  /* 0x000020d0000d7802 */ /* 0x000fce0000000f00 */
[----:B------:R-:W-:Y:S05]  /*20c0*/  CALL.REL.NOINC `($__internal_2_$__cuda_sm20_rem_s64) ;  /* 0x000000e400347944 */ /* 0x000fea0003c00000 */
.L_x_44:
[----:B------:R-:W-:Y:S05]  /*20d0*/  BSYNC.RECONVERGENT B1 ;  /* 0x0000000000017941 */ /* 0x000fea0003800200 */
.L_x_42:
[----:B------:R-:W-:-:S13]  /*20e0*/  LOP3.LUT P0, RZ, R16, 0x4, RZ, 0xc0, !PT ;  /* 0x0000000410ff7812 */ /* 0x000fda000780c0ff */
        /* <DEDUP_REMOVED lines=15> */
.L_x_45:
        /* <DEDUP_REMOVED lines=8> */
.L_x_35:
[----:B------:R-:W-:Y:S05]  /*2260*/  BSYNC.RECONVERGENT B0 ;  /* 0x0000000000007941 */ /* 0x000fea0003800200 */
.L_x_28:
[----:B------:R-:W0:Y:S01]  /*2270*/  LDC.64 R4, c[0x0][0x390] ;  /* 0x0000e400ff047b82 */ /* 0x000e220000000a00 */
[----:B------:R-:W1:Y:S01]  /*2280*/  LDCU.128 UR8, c[0x0][0x380] ;  /* 0x00007000ff0877ac */ /* 0x000e620008000c00 */
[----:B0-----:R-:W2:Y:S04]  /*2290*/  LDG.E.U16 R7, desc[UR30][R4.64+0x2] ;  /* 0x0000021e04077981 */ /* 0x001ea8000c1e1500 */
[----:B------:R2:W3:Y:S01]  /*22a0*/  LDG.E.U16 R3, desc[UR30][R4.64] ;  /* 0x0000001e04037981 */ /* 0x0004e2000c1e1500 */
[----:B-1----:R-:W-:Y:S02]  /*22b0*/  LEA R6, P0, R0, UR10, 0x2 ;  /* 0x0000000a00067c11 */ /* 0x002fe4000f8010ff */
[----:B------:R-:W-:-:S05]  /*22c0*/  IADD3 R21, P1, PT, R28, R21, RZ ;  /* 0x000000151c157210 */ /* 0x000fca0007f3e0ff */
[----:B------:R-:W-:Y:S02]  /*22d0*/  IMAD.X R26, RZ, RZ, R26, P1 ;  /* 0x000000ffff1a7224 */ /* 0x000fe400008e061a */
[----:B--2---:R-:W-:Y:S01]  /*22e0*/  HADD2 R5, -R7.H0_H0, -RZ.H0_H0 ;  /* 0xa00000ff07057230 */ /* 0x004fe20000000900 */
[----:B------:R-:W-:Y:S02]  /*22f0*/  LEA.HI.X R7, R0, UR11, R2, 0x2, P0 ;  /* 0x0000000b00077c11 */ /* 0x000fe400080f1402 */
[----:B------:R-:W-:Y:S02]  /*2300*/  ISETP.GE.U32.AND P0, PT, R21, UR8, PT ;  /* 0x0000000815007c0c */ /* 0x000fe4000bf06070 */
[----:B------:R-:W-:Y:S02]  /*2310*/  PRMT R0, R5, 0x5410, RZ ;  /* 0x0000541005007816 */ /* 0x000fe400000000ff */
[----:B------:R-:W-:Y:S02]  /*2320*/  ISETP.GE.AND.EX P0, PT, R26, UR9, PT, P0 ;  /* 0x000000091a007c0c */ /* 0x000fe4000bf06300 */
[----:B---3--:R-:W-:-:S05]  /*2330*/  PRMT R3, R3, 0x5410, R0 ;  /* 0x0000541003037816 */ /* 0x008fca0000000000 */
[----:B------:R0:W-:Y:S06]  /*2340*/  STG.E desc[UR30][R6.64], R3 ;  /* 0x0000000306007986 */ /* 0x0001ec000c10191e */
[----:B------:R-:W-:Y:S05]  /*2350*/  @!P0 BRA `(.L_x_46) ;  /* 0xffffffdc008c8947 */ /* 0x000fea000383ffff */
[----:B------:R-:W-:Y:S05]  /*2360*/  EXIT ;  /* 0x000000000000794d */ /* 0x000fea0003800000 */
.L_x_1:
[----:B------:R-:W-:Y:S01]  /*2370*/  MOV R3, 0xffffffff ;  /* 0xffffffff00037802 */ /* 0x000fe20000000f00 */
[----:B------:R-:W-:Y:S01]  /*2380*/  IMAD.MOV.U32 R26, RZ, RZ, R14 ;  /* 0x000000ffff1a7224 */ /* 0x000fe200078e000e */
[----:B------:R-:W-:Y:S01]  /*2390*/  MOV R27, R15 ;  /* 0x0000000f001b7202 */ /* 0x000fe20000000f00 */
[----:B------:R-:W0:Y:S01]  /*23a0*/  LDCU UR4, c[0x0][0x530] ;  /* 0x0000a600ff0477ac */ /* 0x000e220008000800 */
[----:B------:R-:W-:-:S05]  /*23b0*/  VIADDMNMX.U32 R20, R20, R3, 0x18, PT ;  /* 0x0000001814147446 */ /* 0x000fca0003800003 */
[----:B------:R-:W-:-:S07]  /*23c0*/  VIADD R20, R20, 0x1 ;  /* 0x0000000114147836 */ /* 0x000fce0000000000 */
.L_x_167:
[----:B-1----:R-:W1:Y:S01]  /*23d0*/  LDCU UR5, c[0x0][0x3a4] ;  /* 0x00007480ff0577ac */ /* 0x002e620008000800 */
[----:B------:R-:W-:Y:S01]  /*23e0*/  BSSY.RECONVERGENT B0, `(.L_x_47) ;  /* 0x000002d000007945 */ /* 0x000fe20003800200 */
[----:B-1----:R-:W-:-:S04]  /*23f0*/  LOP3.LUT R0, R27, UR5, RZ, 0xfc, !PT ;  /* 0x000000051b007c12 */ /* 0x002fc8000f8efcff */
[----:B------:R-:W-:-:S13]  /*2400*/  ISETP.NE.U32.AND P0, PT, R0, RZ, PT ;  /* 0x000000ff0000720c */ /* 0x000fda0003f05070 */
[----:B------:R-:W-:Y:S05]  /*2410*/  @P0 BRA `(.L_x_48) ;  /* 0x0000000000600947 */ /* 0x000fea0003800000 */
[----:B------:R-:W1:Y:S01]  /*2420*/  LDCU UR5, c[0x0][0x3a0] ;  /* 0x00007400ff0577ac */ /* 0x000e620008000800 */
[----:B------:R-:W-:Y:S01]  /*2430*/  MOV R4, RZ ;  /* 0x000000ff00047202 */ /* 0x000fe20000000f00 */
[----:B-1----:R-:W1:Y:S01]  /*2440*/  I2F.U32.RP R0, UR5 ;  /* 0x0000000500007d06 */ /* 0x002e620008209000 */
[----:B------:R-:W-:-:S07]  /*2450*/  ISETP.NE.U32.AND P2, PT, RZ, UR5, PT ;  /* 0x00000005ff007c0c */ /* 0x000fce000bf45070 */
[----:B-1----:R-:W1:Y:S02]  /*2460*/  MUFU.RCP R0, R0 ;  /* 0x0000000000007308 */ /* 0x002e640000001000 */
[----:B-1----:R-:W-:-:S06]  /*2470*/  IADD3 R2, PT, PT, R0, 0xffffffe, RZ ;  /* 0x0ffffffe00027810 */ /* 0x002fcc0007ffe0ff */
[----:B------:R1:W2:Y:S02]  /*2480*/  F2I.FTZ.U32.TRUNC.NTZ R3, R2 ;  /* 0x0000000200037305 */ /* 0x0002a4000021f000 */
[----:B-1----:R-:W-:Y:S02]  /*2490*/  HFMA2 R2, -RZ, RZ, 0, 0 ;  /* 0x00000000ff027431 */ /* 0x002fe400000001ff */
[----:B--2---:R-:W-:-:S04]  /*24a0*/  IMAD.MOV R5, RZ, RZ, -R3 ;  /* 0x000000ffff057224 */ /* 0x004fc800078e0a03 */
[----:B------:R-:W-:-:S04]  /*24b0*/  IMAD R5, R5, UR5, RZ ;  /* 0x0000000505057c24 */ /* 0x000fc8000f8e02ff */
[----:B------:R-:W-:-:S06]  /*24c0*/  IMAD.HI.U32 R3, R3, R5, R2 ;  /* 0x0000000503037227 */ /* 0x000fcc00078e0002 */
[----:B------:R-:W-:-:S04]  /*24d0*/  IMAD.HI.U32 R2, R3, R26, RZ ;  /* 0x0000001a03027227 */ /* 0x000fc800078e00ff */
[----:B------:R-:W-:-:S04]  /*24e0*/  IMAD.MOV R3, RZ, RZ, -R2 ;  /* 0x000000ffff037224 */ /* 0x000fc800078e0a02 */
[----:B------:R-:W-:-:S05]  /*24f0*/  IMAD R3, R3, UR5, R26 ;  /* 0x0000000503037c24 */ /* 0x000fca000f8e021a */
[----:B------:R-:W-:-:S13]  /*2500*/  ISETP.GE.U32.AND P0, PT, R3, UR5, PT ;  /* 0x0000000503007c0c */ /* 0x000fda000bf06070 */
[----:B------:R-:W-:Y:S01]  /*2510*/  @P0 IADD3 R3, PT, PT, R3, -UR5, RZ ;  /* 0x8000000503030c10 */ /* 0x000fe2000fffe0ff */
[----:B------:R-:W-:-:S03]  /*2520*/  @P0 VIADD R2, R2, 0x1 ;  /* 0x0000000102020836 */ /* 0x000fc60000000000 */
[----:B------:R-:W-:-:S13]  /*2530*/  ISETP.GE.U32.AND P1, PT, R3, UR5, PT ;  /* 0x0000000503007c0c */ /* 0x000fda000bf26070 */
[----:B------:R-:W-:Y:S02]  /*2540*/  @P1 IADD3 R2, PT, PT, R2, 0x1, RZ ;  /* 0x0000000102021810 */ /* 0x000fe40007ffe0ff */
[----:B------:R-:W-:-:S05]  /*2550*/  @!P2 LOP3.LUT R2, RZ, UR5, RZ, 0x33, !PT ;  /* 0x00000005ff02ac12 */ /* 0x000fca000f8e33ff */
[----:B------:R-:W-:-:S04]  /*2560*/  IMAD.MOV R3, RZ, RZ, -R2 ;  /* 0x000000ffff037224 */ /* 0x000fc800078e0a02 */
[----:B------:R-:W-:Y:S02]  /*2570*/  IMAD R0, R3, UR5, R26 ;  /* 0x0000000503007c24 */ /* 0x000fe4000f8e021a */
[----:B------:R-:W-:Y:S01]  /*2580*/  IMAD.MOV.U32 R3, RZ, RZ, RZ ;  /* 0x000000ffff037224 */ /* 0x000fe200078e00ff */
[----:B------:R-:W-:Y:S06]  /*2590*/  BRA `(.L_x_49) ;  /* 0x0000000000447947 */ /* 0x000fec0003800000 */
.L_x_48:
[----:B------:R-:W1:Y:S01]  /*25a0*/  LDCU.64 UR6, c[0x0][0x3a0] ;  /* 0x00007400ff0677ac */ /* 0x000e620008000a00 */
[----:B------:R-:W-:Y:S01]  /*25b0*/  MOV R8, R26 ;  /* 0x0000001a00087202 */ /* 0x000fe20000000f00 */
[----:B------:R-:W-:Y:S01]  /*25c0*/  IMAD.MOV.U32 R7, RZ, RZ, R27 ;  /* 0x000000ffff077224 */ /* 0x000fe200078e001b */
[----:B------:R-:W-:Y:S01]  /*25d0*/  MOV R4, 0x2610 ;  /* 0x0000261000047802 */ /* 0x000fe20000000f00 */
[----:B-1----:R-:W-:Y:S01]  /*25e0*/  IMAD.U32 R6, RZ, RZ, UR6 ;  /* 0x00000006ff067e24 */ /* 0x002fe2000f8e00ff */
[----:B------:R-:W-:-:S07]  /*25f0*/  MOV R5, UR7 ;  /* 0x0000000700057c02 */ /* 0x000fce0008000f00 */
[----:B0-----:R-:W-:Y:S05]  /*2600*/  CALL.REL.NOINC `($__internal_0_$__cuda_sm20_div_s64) ;  /* 0x000000d400787944 */ /* 0x001fea0003c00000 */
[----:B------:R-:W0:Y:S01]  /*2610*/  LDCU.64 UR6, c[0x0][0x3a0] ;  /* 0x00007400ff0677ac */ /* 0x000e220008000a00 */
[----:B------:R-:W-:-:S04]  /*2620*/  IADD3 R7, P0, PT, RZ, -R6, RZ ;  /* 0x80000006ff077210 */ /* 0x000fc80007f1e0ff */
[----:B------:R-:W-:-:S05]  /*2630*/  IADD3.X R0, PT, PT, RZ, ~R5, RZ, P0, !PT ;  /* 0x80000005ff007210 */ /* 0x000fca00007fe4ff */
[----:B0-----:R-:W-:Y:S02]  /*2640*/  IMAD R0, R0, UR6, RZ ;  /* 0x0000000600007c24 */ /* 0x001fe4000f8e02ff */
[----:B------:R-:W-:-:S04]  /*2650*/  IMAD.WIDE.U32 R2, R7, UR6, R26 ;  /* 0x0000000607027c25 */ /* 0x000fc8000f8e001a */
[----:B------:R-:W-:Y:S02]  /*2660*/  IMAD R7, R7, UR7, R0 ;  /* 0x0000000707077c24 */ /* 0x000fe4000f8e0200 */
[----:B------:R-:W-:Y:S02]  /*2670*/  IMAD.MOV.U32 R0, RZ, RZ, R2 ;  /* 0x000000ffff007224 */ /* 0x000fe400078e0002 */
[----:B------:R-:W-:Y:S01]  /*2680*/  IMAD.MOV.U32 R2, RZ, RZ, R6 ;  /* 0x000000ffff027224 */ /* 0x000fe200078e0006 */
[----:B------:R-:W-:Y:S02]  /*2690*/  IADD3 R4, PT, PT, R3, R7, RZ ;  /* 0x0000000703047210 */ /* 0x000fe40007ffe0ff */
[----:B------:R-:W-:-:S07]  /*26a0*/  MOV R3, R5 ;  /* 0x0000000500037202 */ /* 0x000fce0000000f00 */
.L_x_49:
[----:B0-----:R-:W-:Y:S05]  /*26b0*/  BSYNC.RECONVERGENT B0 ;  /* 0x0000000000007941 */ /* 0x001fea0003800200 */
.L_x_47:
[----:B------:R-:W0:Y:S01]  /*26c0*/  LDCU UR5, c[0x0][0x398] ;  /* 0x00007300ff0577ac */ /* 0x000e220008000800 */
[----:B------:R-:W1:Y:S01]  /*26d0*/  LDCU.64 UR6, c[0x0][0x468] ;  /* 0x00008d00ff0677ac */ /* 0x000e620008000a00 */
[----:B0-----:R-:W-:Y:S01]  /*26e0*/  UISETP.NE.AND UP0, UPT, UR5, 0x1, UPT ;  /* 0x000000010500788c */ /* 0x001fe2000bf05270 */
[----:B-1----:R-:W-:Y:S02]  /*26f0*/  IMAD R7, R4, UR6, RZ ;  /* 0x0000000604077c24 */ /* 0x002fe4000f8e02ff */
[----:B------:R-:W-:-:S04]  /*2700*/  IMAD.WIDE.U32 R4, R0, UR6, RZ ;  /* 0x0000000600047c25 */ /* 0x000fc8000f8e00ff */
[----:B------:R-:W-:Y:S02]  /*2710*/  IMAD R7, R0, UR7, R7 ;  /* 0x0000000700077c24 */ /* 0x000fe4000f8e0207 */
[----:B------:R-:W-:-:S03]  /*2720*/  IMAD.MOV.U32 R0, RZ, RZ, R4 ;  /* 0x000000ffff007224 */ /* 0x000fc600078e0004 */
[----:B------:R-:W-:Y:S01]  /*2730*/  IADD3 R17, PT, PT, R5, R7, RZ ;  /* 0x0000000705117210 */ /* 0x000fe20007ffe0ff */
[----:B------:R-:W-:Y:S06]  /*2740*/  BRA.U !UP0, `(.L_x_50) ;  /* 0x0000005108bc7547 */ /* 0x000fec000b800000 */
[----:B------:R-:W0:Y:S01]  /*2750*/  LDCU UR5, c[0x0][0x3ac] ;  /* 0x00007580ff0577ac */ /* 0x000e220008000800 */
[----:B------:R-:W-:Y:S01]  /*2760*/  BSSY.RECONVERGENT B0, `(.L_x_51) ;  /* 0x000002d000007945 */ /* 0x000fe20003800200 */
[----:B0-----:R-:W-:-:S04]  /*2770*/  LOP3.LUT R4, R3, UR5, RZ, 0xfc, !PT ;  /* 0x0000000503047c12 */ /* 0x001fc8000f8efcff */
[----:B------:R-:W-:-:S13]  /*2780*/  ISETP.NE.U32.AND P0, PT, R4, RZ, PT ;  /* 0x000000ff0400720c */ /* 0x000fda0003f05070 */
[----:B------:R-:W-:Y:S05]  /*2790*/  @P0 BRA `(.L_x_52) ;  /* 0x0000000000600947 */ /* 0x000fea0003800000 */
[----:B------:R-:W0:Y:S02]  /*27a0*/  LDCU UR5, c[0x0][0x3a8] ;  /* 0x00007500ff0577ac */ /* 0x000e240008000800 */
[----:B0-----:R-:W0:Y:S01]  /*27b0*/  I2F.U32.RP R3, UR5 ;  /* 0x0000000500037d06 */ /* 0x001e220008209000 */
[----:B------:R-:W-:-:S07]  /*27c0*/  ISETP.NE.U32.AND P2, PT, RZ, UR5, PT ;  /* 0x00000005ff007c0c */ /* 0x000fce000bf45070 */
[----:B0-----:R-:W0:Y:S02]  /*27d0*/  MUFU.RCP R3, R3 ;  /* 0x0000000300037308 */ /* 0x001e240000001000 */
[----:B0-----:R-:W-:Y:S02]  /*27e0*/  VIADD R4, R3, 0xffffffe ;  /* 0x0ffffffe03047836 */ /* 0x001fe40000000000 */
[----:B------:R-:W-:-:S04]  /*27f0*/  HFMA2 R3, -RZ, RZ, 0, 0 ;  /* 0x00000000ff037431 */ /* 0x000fc800000001ff */
[----:B------:R0:W1:Y:S02]  /*2800*/  F2I.FTZ.U32.TRUNC.NTZ R5, R4 ;  /* 0x0000000400057305 */ /* 0x000064000021f000 */
[----:B0-----:R-:W-:Y:S01]  /*2810*/  IMAD.MOV.U32 R4, RZ, RZ, RZ ;  /* 0x000000ffff047224 */ /* 0x001fe200078e00ff */
[----:B-1----:R-:W-:-:S05]  /*2820*/  IADD3 R7, PT, PT, RZ, -R5, RZ ;  /* 0x80000005ff077210 */ /* 0x002fca0007ffe0ff */
[----:B------:R-:W-:-:S04]  /*2830*/  IMAD R7, R7, UR5, RZ ;  /* 0x0000000507077c24 */ /* 0x000fc8000f8e02ff */
[----:B------:R-:W-:-:S06]  /*2840*/  IMAD.HI.U32 R5, R5, R7, R4 ;  /* 0x0000000705057227 */ /* 0x000fcc00078e0004 */
[----:B------:R-:W-:-:S05]  /*2850*/  IMAD.HI.U32 R5, R5, R2, RZ ;  /* 0x0000000205057227 */ /* 0x000fca00078e00ff */
[----:B------:R-:W-:-:S05]  /*2860*/  IADD3 R7, PT, PT, -R5, RZ, RZ ;  /* 0x000000ff05077210 */ /* 0x000fca0007ffe1ff */
[----:B------:R-:W-:-:S05]  /*2870*/  IMAD R6, R7, UR5, R2 ;  /* 0x0000000507067c24 */ /* 0x000fca000f8e0202 */
[----:B------:R-:W-:-:S13]  /*2880*/  ISETP.GE.U32.AND P0, PT, R6, UR5, PT ;  /* 0x0000000506007c0c */ /* 0x000fda000bf06070 */
[----:B------:R-:W-:Y:S01]  /*2890*/  @P0 VIADD R6, R6, -UR5 ;  /* 0x8000000506060c36 */ /* 0x000fe20008000000 */
[----:B------:R-:W-:-:S04]  /*28a0*/  @P0 IADD3 R5, PT, PT, R5, 0x1, RZ ;  /* 0x0000000105050810 */ /* 0x000fc80007ffe0ff */
[----:B------:R-:W-:-:S13]  /*28b0*/  ISETP.GE.U32.AND P1, PT, R6, UR5, PT ;  /* 0x0000000506007c0c */ /* 0x000fda000bf26070 */
[----:B------:R-:W-:Y:S01]  /*28c0*/  @P1 VIADD R5, R5, 0x1 ;  /* 0x0000000105051836 */ /* 0x000fe20000000000 */
[----:B------:R-:W-:-:S04]  /*28d0*/  @!P2 LOP3.LUT R5, RZ, UR5, RZ, 0x33, !PT ;  /* 0x00000005ff05ac12 */ /* 0x000fc8000f8e33ff */
[----:B------:R-:W-:-:S05]  /*28e0*/  IADD3 R7, PT, PT, -R5, RZ, RZ ;  /* 0x000000ff05077210 */ /* 0x000fca0007ffe1ff */
[----:B------:R-:W-:Y:S02]  /*28f0*/  IMAD R7, R7, UR5, R2 ;  /* 0x0000000507077c24 */ /* 0x000fe4000f8e0202 */
[----:B------:R-:W-:Y:S01]  /*2900*/  IMAD.MOV.U32 R2, RZ, RZ, R5 ;  /* 0x000000ffff027224 */ /* 0x000fe200078e0005 */
[----:B------:R-:W-:Y:S06]  /*2910*/  BRA `(.L_x_53) ;  /* 0x0000000000447947 */ /* 0x000fec0003800000 */
.L_x_52:
[----:B------:R-:W0:Y:S01]  /*2920*/  LDCU.64 UR6, c[0x0][0x3a8] ;  /* 0x00007500ff0677ac */ /* 0x000e220008000a00 */
[----:B------:R-:W-:Y:S01]  /*2930*/  IMAD.MOV.U32 R8, RZ, RZ, R2 ;  /* 0x000000ffff087224 */ /* 0x000fe200078e0002 */
[----:B------:R-:W-:Y:S02]  /*2940*/  MOV R7, R3 ;  /* 0x0000000300077202 */ /* 0x000fe40000000f00 */
[----:B------:R-:W-:Y:S02]  /*2950*/  MOV R4, 0x2990 ;  /* 0x0000299000047802 */ /* 0x000fe40000000f00 */
[----:B0-----:R-:W-:Y:S01]  /*2960*/  MOV R6, UR6 ;  /* 0x0000000600067c02 */ /* 0x001fe20008000f00 */
[----:B------:R-:W-:-:S07]  /*2970*/  IMAD.U32 R5, RZ, RZ, UR7 ;  /* 0x00000007ff057e24 */ /* 0x000fce000f8e00ff */
[----:B------:R-:W-:Y:S05]  /*2980*/  CALL.REL.NOINC `($__internal_0_$__cuda_sm20_div_s64) ;  /* 0x000000d000987944 */ /* 0x000fea0003c00000 */
[----:B------:R-:W0:Y:S01]  /*2990*/  LDCU.64 UR6, c[0x0][0x3a8] ;  /* 0x00007500ff0677ac */ /* 0x000e220008000a00 */
[----:B------:R-:W-:-:S05]  /*29a0*/  IADD3 R9, P0, PT, RZ, -R6, RZ ;  /* 0x80000006ff097210 */ /* 0x000fca0007f1e0ff */
[----:B------:R-:W-:-:S04]  /*29b0*/  IMAD.X R4, RZ, RZ, ~R5, P0 ;  /* 0x000000ffff047224 */ /* 0x000fc800000e0e05 */
[----:B0-----:R-:W-:Y:S02]  /*29c0*/  IMAD R4, R4, UR6, RZ ;  /* 0x0000000604047c24 */ /* 0x001fe4000f8e02ff */
[----:B------:R-:W-:-:S04]  /*29d0*/  IMAD.WIDE.U32 R2, R9, UR6, R2 ;  /* 0x0000000609027c25 */ /* 0x000fc8000f8e0002 */
[----:B------:R-:W-:Y:S01]  /*29e0*/  IMAD R9, R9, UR7, R4 ;  /* 0x0000000709097c24 */ /* 0x000fe2000f8e0204 */
[----:B------:R-:W-:Y:S02]  /*29f0*/  MOV R7, R2 ;  /* 0x0000000200077202 */ /* 0x000fe40000000f00 */
[----:B------:R-:W-:Y:S01]  /*2a00*/  MOV R2, R6 ;  /* 0x0000000600027202 */ /* 0x000fe20000000f00 */
[----:B------:R-:W-:Y:S02]  /*2a10*/  IMAD.IADD R4, R3, 0x1, R9 ;  /* 0x0000000103047824 */ /* 0x000fe400078e0209 */
[----:B------:R-:W-:-:S07]  /*2a20*/  IMAD.MOV.U32 R3, RZ, RZ, R5 ;  /* 0x000000ffff037224 */ /* 0x000fce00078e0005 */
.L_x_53:
[----:B------:R-:W-:Y:S05]  /*2a30*/  BSYNC.RECONVERGENT B0 ;  /* 0x0000000000007941 */ /* 0x000fea0003800200 */
.L_x_51:
[----:B------:R-:W0:Y:S01]  /*2a40*/  LDCU.64 UR6, c[0x0][0x470] ;  /* 0x00008e00ff0677ac */ /* 0x000e220008000a00 */
[----:B------:R-:W-:Y:S02]  /*2a50*/  ISETP.NE.AND P0, PT, R20, 0x2, PT ;  /* 0x000000021400780c */ /* 0x000fe40003f05270 */
[----:B------:R-:W-:Y:S01]  /*2a60*/  MOV R16, R0 ;  /* 0x0000000000107202 */ /* 0x000fe20000000f00 */
[----:B0-----:R-:W-:-:S04]  /*2a70*/  IMAD R6, R4, UR6, RZ ;  /* 0x0000000604067c24 */ /* 0x001fc8000f8e02ff */
[----:B------:R-:W-:-:S04]  /*2a80*/  IMAD.WIDE.U32 R4, R7, UR6, R16 ;  /* 0x0000000607047c25 */ /* 0x000fc8000f8e0010 */
[----:B------:R-:W-:Y:S02]  /*2a90*/  IMAD R7, R7, UR7, R6 ;  /* 0x0000000707077c24 */ /* 0x000fe4000f8e0206 */
[----:B------:R-:W-:-:S03]  /*2aa0*/  IMAD.MOV.U32 R0, RZ, RZ, R4 ;  /* 0x000000ffff007224 */ /* 0x000fc600078e0004 */
[----:B------:R-:W-:Y:S01]  /*2ab0*/  IADD3 R17, PT, PT, R5, R7, RZ ;  /* 0x0000000705117210 */ /* 0x000fe20007ffe0ff */
[----:B------:R-:W-:Y:S06]  /*2ac0*/  @!P0 BRA `(.L_x_50) ;  /* 0x0000004c00dc8947 */ /* 0x000fec0003800000 */
        /* <DEDUP_REMOVED lines=29> */
.L_x_55:
        /* <DEDUP_REMOVED lines=17> */
.L_x_56:
[----:B------:R-:W-:Y:S05]  /*2db0*/  BSYNC.RECONVERGENT B0 ;  /* 0x0000000000007941 */ /* 0x000fea0003800200 */
.L_x_54:
        /* <DEDUP_REMOVED lines=38> */
.L_x_58:
        /* <DEDUP_REMOVED lines=17> */
.L_x_59:
[----:B------:R-:W-:Y:S05]  /*3130*/  BSYNC.RECONVERGENT B0 ;  /* 0x0000000000007941 */ /* 0x000fea0003800200 */
.L_x_57:
        /* <DEDUP_REMOVED lines=38> */
.L_x_61:
        /* <DEDUP_REMOVED lines=17> */
.L_x_62:
[----:B------:R-:W-:Y:S05]  /*34b0*/  BSYNC.RECONVERGENT B0 ;  /* 0x0000000000007941 */ /* 0x000fea0003800200 */
.L_x_60:
        /* <DEDUP_REMOVED lines=38> */
.L_x_64:
        /* <DEDUP_REMOVED lines=17> */
.L_x_65:
[----:B------:R-:W-:Y:S05]  /*3830*/  BSYNC.RECONVERGENT B0 ;  /* 0x0000000000007941 */ /* 0x000fea0003800200 */
.L_x_63:
        /* <DEDUP_REMOVED lines=38> */
.L_x_67:
        /* <DEDUP_REMOVED lines=17> */
.L_x_68:
[----:B------:R-:W-:Y:S05]  /*3bb0*/  BSYNC.RECONVERGENT B0 ;  /* 0x0000000000007941 */ /* 0x000fea0003800200 */
.L_x_66:
        /* <DEDUP_REMOVED lines=38> */
.L_x_70:
        /* <DEDUP_REMOVED lines=17> */
.L_x_71:
[----:B------:R-:W-:Y:S05]  /*3f30*/  BSYNC.RECONVERGENT B0 ;  /* 0x0000000000007941 */ /* 0x000fea0003800200 */
.L_x_69:
        /* <DEDUP_REMOVED lines=38> */
.L_x_73:
        /* <DEDUP_REMOVED lines=17> */
.L_x_74:
[----:B------:R-:W-:Y:S05]  /*42b0*/  BSYNC.RECONVERGENT B0 ;  /* 0x0000000000007941 */ /* 0x000fea0003800200 */
.L_x_72:
        /* <DEDUP_REMOVED lines=38> */
.L_x_76:
        /* <DEDUP_REMOVED lines=17> */
.L_x_77:
[----:B------:R-:W-:Y:S05]  /*4630*/  BSYNC.RECONVERGENT B0 ;  /* 0x0000000000007941 */ /* 0x000fea0003800200 */
.L_x_75:
        /* <DEDUP_REMOVED lines=38> */
.L_x_79:
        /* <DEDUP_REMOVED lines=17> */
.L_x_80:
[----:B------:R-:W-:Y:S05]  /*49b0*/  BSYNC.RECONVERGENT B0 ;  /* 0x0000000000007941 */ /* 0x000fea0003800200 */
.L_x_78:
        /* <DEDUP_REMOVED lines=38> */
.L_x_82:
        /* <DEDUP_REMOVED lines=17> */
.L_x_83:
[----:B------:R-:W-:Y:S05]  /*4d30*/  BSYNC.RECONVERGENT B0 ;  /* 0x0000000000007941 */ /* 0x000fea0003800200 */
.L_x_81:
        /* <DEDUP_REMOVED lines=38> */
.L_x_85:
        /* <DEDUP_REMOVED lines=17> */
.L_x_86:
[----:B------:R-:W-:Y:S05]  /*50b0*/  BSYNC.RECONVERGENT B0 ;  /* 0x0000000000007941 */ /* 0x000fea0003800200 */
.L_x_84:
        /* <DEDUP_REMOVED lines=38> */
.L_x_88:
        /* <DEDUP_REMOVED lines=17> */
.L_x_89:
[----:B------:R-:W-:Y:S05]  /*5430*/  BSYNC.RECONVERGENT B0 ;  /* 0x0000000000007941 */ /* 0x000fea0003800200 */
.L_x_87:
        /* <DEDUP_REMOVED lines=38> */
.L_x_91:
        /* <DEDUP_REMOVED lines=17> */
.L_x_92:
[----:B------:R-:W-:Y:S05]  /*57b0*/  BSYNC.RECONVERGENT B0 ;  /* 0x0000000000007941 */ /* 0x000fea0003800200 */
.L_x_90:
        /* <DEDUP_REMOVED lines=38> */
.L_x_94:
        /* <DEDUP_REMOVED lines=17> */
.L_x_95:
[----:B------:R-:W-:Y:S05]  /*5b30*/  BSYNC.RECONVERGENT B0 ;  /* 0x0000000000007941 */ /* 0x000fea0003800200 */
.L_x_93:
        /* <DEDUP_REMOVED lines=38> */
.L_x_97:
        /* <DEDUP_REMOVED lines=17> */
.L_x_98:
[----:B------:R-:W-:Y:S05]  /*5eb0*/  BSYNC.RECONVERGENT B0 ;  /* 0x0000000000007941 */ /* 0x000fea0003800200 */
.L_x_96:
        /* <DEDUP_REMOVED lines=38> */
.L_x_100:
        /* <DEDUP_REMOVED lines=17> */
.L_x_101:
[----:B------:R-:W-:Y:S05]  /*6230*/  BSYNC.RECONVERGENT B0 ;  /* 0x0000000000007941 */ /* 0x000fea0003800200 */
.L_x_99:
        /* <DEDUP_REMOVED lines=38> */
.L_x_103:
        /* <DEDUP_REMOVED lines=17> */
.L_x_104:
[----:B------:R-:W-:Y:S05]  /*65b0*/  BSYNC.RECONVERGENT B0 ;  /* 0x0000000000007941 */ /* 0x000fea0003800200 */
.L_x_102:
        /* <DEDUP_REMOVED lines=38> */
.L_x_106:
        /* <DEDUP_REMOVED lines=17> */
.L_x_107:
[----:B------:R-:W-:Y:S05]  /*6930*/  BSYNC.RECONVERGENT B0 ;  /* 0x0000000000007941 */ /* 0x000fea0003800200 */
.L_x_105:
        /* <DEDUP_REMOVED lines=38> */
.L_x_109:
        /* <DEDUP_REMOVED lines=17> */
.L_x_110:
[----:B------:R-:W-:Y:S05]  /*6cb0*/  BSYNC.RECONVERGENT B0 ;  /* 0x0000000000007941 */ /* 0x000fea0003800200 */
.L_x_108:
        /* <DEDUP_REMOVED lines=38> */
.L_x_112:
        /* <DEDUP_REMOVED lines=17> */
.L_x_113:
[----:B------:R-:W-:Y:S05]  /*7030*/  BSYNC.RECONVERGENT B0 ;  /* 0x0000000000007941 */ /* 0x000fea0003800200 */
.L_x_111:
        /* <DEDUP_REMOVED lines=38> */
.L_x_115:
        /* <DEDUP_REMOVED lines=17> */
.L_x_116:
[----:B------:R-:W-:Y:S05]  /*73b0*/  BSYNC.RECONVERGENT B0 ;  /* 0x0000000000007941 */ /* 0x000fea0003800200 */
.L_x_114:
        /* <DEDUP_REMOVED lines=19> */
[----:B------:R-:W-:-:S04]  /*74f0*/  IMAD.MOV.U32 R3, RZ, RZ, RZ ;  /* 0x000000ffff037224 */ /* 0x000fc800078e00ff */
[----:B------:R0:W1:Y:S02]  /*7500*/  F2I.FTZ.U32.TRUNC.NTZ R5, R4 ;  /* 0x0000000400057305 */ /* 0x000064000021f000 */
[----:B0-----:R-:W-:Y:S01]  /*7510*/  IMAD.MOV.U32 R4, RZ, RZ, RZ ;  /* 0x000000ffff047224 */ /* 0x001fe200078e00ff */
[----:B-1----:R-:W-:-:S05]  /*7520*/  IADD3 R7, PT, PT, RZ, -R5, RZ ;  /* 0x80000005ff077210 */ /* 0x002fca0007ffe0ff */
[----:B------:R-:W-:-:S04]  /*7530*/  IMAD R7, R7, UR5, RZ ;  /* 0x0000000507077c24 */ /* 0x000fc8000f8e02ff */
[----:B------:R-:W-:-:S04]  /*7540*/  IMAD.HI.U32 R5, R5, R7, R4 ;  /* 0x0000000705057227 */ /* 0x000fc800078e0004 */
[----:B------:R-:W-:Y:S02]  /*7550*/  HFMA2 R7, -RZ, RZ, 0, 0 ;  /* 0x00000000ff077431 */ /* 0x000fe400000001ff */
        /* <DEDUP_REMOVED lines=10> */
[----:B------:R-:W-:Y:S01]  /*7600*/  IMAD R9, R9, UR5, R2 ;  /* 0x0000000509097c24 */ /* 0x000fe2000f8e0202 */
[----:B------:R-:W-:Y:S06]  /*7610*/  BRA `(.L_x_119) ;  /* 0x0000000000407947 */ /* 0x000fec0003800000 */
.L_x_118:
        /* <DEDUP_REMOVED lines=13> */
[----:B------:R-:W-:-:S03]  /*76f0*/  MOV R9, R2 ;  /* 0x0000000200097202 */ /* 0x000fc60000000f00 */
[----:B------:R-:W-:Y:S01]  /*7700*/  IMAD.IADD R3, R3, 0x1, R7 ;  /* 0x0000000103037824 */ /* 0x000fe200078e0207 */
[----:B------:R-:W-:-:S07]  /*7710*/  MOV R7, R5 ;  /* 0x0000000500077202 */ /* 0x000fce0000000f00 */
.L_x_119:
[----:B------:R-:W-:Y:S05]  /*7720*/  BSYNC.RECONVERGENT B0 ;  /* 0x0000000000007941 */ /* 0x000fea0003800200 */
.L_x_117:
[----:B------:R-:W0:Y:S01]  /*7730*/  LDCU.64 UR6, c[0x0][0x520] ;  /* 0x0000a400ff0677ac */ /* 0x000e220008000a00 */
[----:B------:R-:W-:Y:S01]  /*7740*/  ISETP.NE.AND P0, PT, R20, 0x18, PT ;  /* 0x000000181400780c */ /* 0x000fe20003f05270 */
[----:B------:R-:W-:Y:S02]  /*7750*/  IMAD.MOV.U32 R16, RZ, RZ, R0 ;  /* 0x000000ffff107224 */ /* 0x000fe400078e0000 */
[----:B0-----:R-:W-:Y:S02]  /*7760*/  IMAD R4, R3, UR6, RZ ;  /* 0x0000000603047c24 */ /* 0x001fe4000f8e02ff */
[----:B------:R-:W-:-:S04]  /*7770*/  IMAD.WIDE.U32 R2, R9, UR6, R16 ;  /* 0x0000000609027c25 */ /* 0x000fc8000f8e0010 */
[----:B------:R-:W-:Y:S01]  /*7780*/  IMAD R9, R9, UR7, R4 ;  /* 0x0000000709097c24 */ /* 0x000fe2000f8e0204 */
[----:B------:R-:W-:-:S03]  /*7790*/  MOV R0, R2 ;  /* 0x0000000200007202 */ /* 0x000fc60000000f00 */
[----:B------:R-:W-:Y:S01]  /*77a0*/  IMAD.IADD R17, R3, 0x1, R9 ;  /* 0x0000000103117824 */ /* 0x000fe200078e0209 */
[----:B------:R-:W-:Y:S06]  /*77b0*/  @!P0 BRA `(.L_x_50) ;  /* 0x0000000000a08947 */ /* 0x000fec0003800000 */
[----:B------:R-:W0:Y:S01]  /*77c0*/  LDCU UR5, c[0x0][0x464] ;  /* 0x00008c80ff0577ac */ /* 0x000e220008000800 */
[----:B------:R-:W-:Y:S01]  /*77d0*/  BSSY.RECONVERGENT B0, `(.L_x_120) ;  /* 0x000001f000007945 */ /* 0x000fe20003800200 */
[----:B0-----:R-:W-:-:S04]  /*77e0*/  LOP3.LUT R2, R7, UR5, RZ, 0xfc, !PT ;  /* 0x0000000507027c12 */ /* 0x001fc8000f8efcff */
[----:B------:R-:W-:-:S13]  /*77f0*/  ISETP.NE.U32.AND P0, PT, R2, RZ, PT ;  /* 0x000000ff0200720c */ /* 0x000fda0003f05070 */
[----:B------:R-:W-:Y:S05]  /*7800*/  @P0 BRA `(.L_x_121) ;  /* 0x0000000000500947 */ /* 0x000fea0003800000 */
[----:B------:R-:W0:Y:S01]  /*7810*/  LDCU UR5, c[0x0][0x460] ;  /* 0x00008c00ff0577ac */ /* 0x000e220008000800 */
[----:B------:R-:W-:Y:S01]  /*7820*/  MOV R7, RZ ;  /* 0x000000ff00077202 */ /* 0x000fe20000000f00 */
[----:B0-----:R-:W0:Y:S01]  /*7830*/  I2F.U32.RP R4, UR5 ;  /* 0x0000000500047d06 */ /* 0x001e220008209000 */
[----:B------:R-:W-:-:S07]  /*7840*/  ISETP.NE.U32.AND P1, PT, RZ, UR5, PT ;  /* 0x00000005ff007c0c */ /* 0x000fce000bf25070 */
[----:B0-----:R-:W0:Y:S02]  /*7850*/  MUFU.RCP R4, R4 ;  /* 0x0000000400047308 */ /* 0x001e240000001000 */
[----:B0-----:R-:W-:-:S06]  /*7860*/  IADD3 R2, PT, PT, R4, 0xffffffe, RZ ;  /* 0x0ffffffe04027810 */ /* 0x001fcc0007ffe0ff */
[----:B------:R0:W1:Y:S02]  /*7870*/  F2I.FTZ.U32.TRUNC.NTZ R3, R2 ;  /* 0x0000000200037305 */ /* 0x000064000021f000 */
[----:B0-----:R-:W-:Y:S02]  /*7880*/  HFMA2 R2, -RZ, RZ, 0, 0 ;  /* 0x00000000ff027431 */ /* 0x001fe400000001ff */
[----:B-1----:R-:W-:-:S04]  /*7890*/  IMAD.MOV R5, RZ, RZ, -R3 ;  /* 0x000000ffff057224 */ /* 0x002fc800078e0a03 */
[----:B------:R-:W-:-:S04]  /*78a0*/  IMAD R5, R5, UR5, RZ ;  /* 0x0000000505057c24 */ /* 0x000fc8000f8e02ff */
[----:B------:R-:W-:-:S06]  /*78b0*/  IMAD.HI.U32 R3, R3, R5, R2 ;  /* 0x0000000503037227 */ /* 0x000fcc00078e0002 */
[----:B------:R-:W-:-:S04]  /*78c0*/  IMAD.HI.U32 R3, R3, R6, RZ ;  /* 0x0000000603037227 */ /* 0x000fc800078e00ff */
[----:B------:R-:W-:-:S04]  /*78d0*/  IMAD.MOV R3, RZ, RZ, -R3 ;  /* 0x000000ffff037224 */ /* 0x000fc800078e0a03 */
[----:B------:R-:W-:-:S05]  /*78e0*/  IMAD R6, R3, UR5, R6 ;  /* 0x0000000503067c24 */ /* 0x000fca000f8e0206 */
[----:B------:R-:W-:-:S13]  /*78f0*/  ISETP.GE.U32.AND P0, PT, R6, UR5, PT ;  /* 0x0000000506007c0c */ /* 0x000fda000bf06070 */
[----:B------:R-:W-:-:S04]  /*7900*/  @P0 IADD3 R6, PT, PT, R6, -UR5, RZ ;  /* 0x8000000506060c10 */ /* 0x000fc8000fffe0ff */
[----:B------:R-:W-:-:S13]  /*7910*/  ISETP.GE.U32.AND P0, PT, R6, UR5, PT ;  /* 0x0000000506007c0c */ /* 0x000fda000bf06070 */
[----:B------:R-:W-:Y:S01]  /*7920*/  @P0 VIADD R6, R6, -UR5 ;  /* 0x8000000506060c36 */ /* 0x000fe20008000000 */
[----:B------:R-:W-:Y:S01]  /*7930*/  @!P1 LOP3.LUT R6, RZ, UR5, RZ, 0x33, !PT ;  /* 0x00000005ff069c12 */ /* 0x000fe2000f8e33ff */
[----:B------:R-:W-:Y:S06]  /*7940*/  BRA `(.L_x_122) ;  /* 0x00000000001c7947 */ /* 0x000fec0003800000 */
.L_x_121:
[----:B------:R-:W0:Y:S01]  /*7950*/  LDCU.64 UR6, c[0x0][0x460] ;  /* 0x00008c00ff0677ac */ /* 0x000e220008000a00 */
[----:B------:R-:W-:Y:S01]  /*7960*/  IMAD.MOV.U32 R18, RZ, RZ, R6 ;  /* 0x000000ffff127224 */ /* 0x000fe200078e0006 */
[----:B------:R-:W-:Y:S02]  /*7970*/  MOV R12, R7 ;  /* 0x00000007000c7202 */ /* 0x000fe40000000f00 */
[----:B------:R-:W-:Y:S01]  /*7980*/  MOV R13, 0x79c0 ;  /* 0x000079c0000d7802 */ /* 0x000fe20000000f00 */
[----:B0-----:R-:W-:Y:S01]  /*7990*/  IMAD.U32 R10, RZ, RZ, UR6 ;  /* 0x00000006ff0a7e24 */ /* 0x001fe2000f8e00ff */
[----:B------:R-:W-:-:S07]  /*79a0*/  MOV R11, UR7 ;  /* 0x00000007000b7c02 */ /* 0x000fce0008000f00 */
[----:B------:R-:W-:Y:S05]  /*79b0*/  CALL.REL.NOINC `($__internal_2_$__cuda_sm20_rem_s64) ;  /* 0x0000008800f87944 */ /* 0x000fea0003c00000 */
.L_x_122:
[----:B------:R-:W-:Y:S05]  /*79c0*/  BSYNC.RECONVERGENT B0 ;  /* 0x0000000000007941 */ /* 0x000fea0003800200 */
.L_x_120:
[----:B------:R-:W0:Y:S01]  /*79d0*/  LDCU.64 UR6, c[0x0][0x528] ;  /* 0x0000a500ff0677ac */ /* 0x000e220008000a00 */
[----:B------:R-:W-:Y:S02]  /*79e0*/  IMAD.MOV.U32 R16, RZ, RZ, R0 ;  /* 0x000000ffff107224 */ /* 0x000fe400078e0000 */
[----:B0-----:R-:W-:Y:S02]  /*79f0*/  IMAD R5, R7, UR6, RZ ;  /* 0x0000000607057c24 */ /* 0x001fe4000f8e02ff */
[----:B------:R-:W-:-:S04]  /*7a00*/  IMAD.WIDE.U32 R2, R6, UR6, R16 ;  /* 0x0000000606027c25 */ /* 0x000fc8000f8e0010 */
[----:B------:R-:W-:Y:S01]  /*7a10*/  IMAD R5, R6, UR7, R5 ;  /* 0x0000000706057c24 */ /* 0x000fe2000f8e0205 */
[----:B------:R-:W-:-:S03]  /*7a20*/  MOV R0, R2 ;  /* 0x0000000200007202 */ /* 0x000fc60000000f00 */
[----:B------:R-:W-:-:S07]  /*7a30*/  IMAD.IADD R17, R3, 0x1, R5 ;  /* 0x0000000103117824 */ /* 0x000fce00078e0205 */
.L_x_50:
[----:B------:R-:W0:Y:S01]  /*7a40*/  LDCU UR5, c[0x0][0x530] ;  /* 0x0000a600ff0577ac */ /* 0x000e220008000800 */
[----:B------:R-:W-:Y:S01]  /*7a50*/  CS2R R2, SRZ ;  /* 0x0000000000027805 */ /* 0x000fe2000001ff00 */
[----:B------:R-:W-:Y:S01]  /*7a60*/  IMAD.MOV.U32 R21, RZ, RZ, RZ ;  /* 0x000000ffff157224 */ /* 0x000fe200078e00ff */
[----:B------:R-:W-:Y:S01]  /*7a70*/  MOV R12, R26 ;  /* 0x0000001a000c7202 */ /* 0x000fe20000000f00 */
[----:B------:R-:W-:Y:S01]  /*7a80*/  IMAD.MOV.U32 R7, RZ, RZ, R27 ;  /* 0x000000ffff077224 */ /* 0x000fe200078e001b */
[----:B0-----:R-:W-:-:S04]  /*7a90*/  MOV R22, UR5 ;  /* 0x0000000500167c02 */ /* 0x001fc80008000f00 */
[----:B------:R-:W-:-:S13]  /*7aa0*/  ISETP.GE.U32.AND P0, PT, R22, 0x4, PT ;  /* 0x000000041600780c */ /* 0x000fda0003f06070 */
[----:B------:R-:W-:Y:S05]  /*7ab0*/  @!P0 BRA `(.L_x_123) ;  /* 0x0000001000588947 */ /* 0x000fea0003800000 */
[----:B------:R-:W0:Y:S01]  /*7ac0*/  LDC R29, c[0x0][0x6c8] ;  /* 0x0001b200ff1d7b82 */ /* 0x000e220000000800 */
[----:B------:R-:W-:Y:S01]  /*7ad0*/  HFMA2 R21, -RZ, RZ, 0, 0 ;  /* 0x00000000ff157431 */ /* 0x000fe200000001ff */
[----:B------:R-:W-:Y:S01]  /*7ae0*/  CS2R R2, SRZ ;  /* 0x0000000000027805 */ /* 0x000fe2000001ff00 */
[----:B------:R-:W-:Y:S01]  /*7af0*/  IMAD.MOV.U32 R12, RZ, RZ, R26 ;  /* 0x000000ffff0c7224 */ /* 0x000fe200078e001a */
[----:B------:R-:W-:-:S07]  /*7b00*/  MOV R7, R27 ;  /* 0x0000001b00077202 */ /* 0x000fce0000000f00 */
.L_x_148:
[----:B------:R-:W-:Y:S01]  /*7b10*/  UMOV UR5, 0x1b0 ;  /* 0x000001b000057882 */ /* 0x000fe20000000000 */
[----:B------:R-:W-:Y:S01]  /*7b20*/  BSSY.RECONVERGENT B0, `(.L_x_124) ;  /* 0x000002d000007945 */ /* 0x000fe20003800200 */
[----:B------:R-:W-:-:S04]  /*7b30*/  LEA R16, R21, UR5, 0x3 ;  /* 0x0000000515107c11 */ /* 0x000fc8000f8e18ff */
[----:B------:R-:W1:Y:S02]  /*7b40*/  LDC.64 R14, c[0x0][R16+0x388] ;  /* 0x0000e200100e7b82 */ /* 0x000e640000000a00 */
[----:B-1----:R-:W-:-:S04]  /*7b50*/  LOP3.LUT R4, R7, R15, RZ, 0xfc, !PT ;  /* 0x0000000f07047212 */ /* 0x002fc800078efcff */
[----:B------:R-:W-:-:S13]  /*7b60*/  ISETP.NE.U32.AND P0, PT, R4, RZ, PT ;  /* 0x000000ff0400720c */ /* 0x000fda0003f05070 */
[----:B------:R-:W-:Y:S05]  /*7b70*/  @P0 BRA `(.L_x_125) ;  /* 0x0000000000600947 */ /* 0x000fea0003800000 */
[----:B------:R-:W1:Y:S01]  /*7b80*/  I2F.U32.RP R6, R14 ;  /* 0x0000000e00067306 */ /* 0x000e620000209000 */
[----:B------:R-:W-:Y:S01]  /*7b90*/  IADD3 R7, PT, PT, RZ, -R14, RZ ;  /* 0x8000000eff077210 */ /* 0x000fe20007ffe0ff */
[----:B------:R-:W-:Y:S01]  /*7ba0*/  IMAD.MOV.U32 R13, RZ, RZ, RZ ;  /* 0x000000ffff0d7224 */ /* 0x000fe200078e00ff */
[----:B------:R-:W-:-:S05]  /*7bb0*/  ISETP.NE.U32.AND P2, PT, R14, RZ, PT ;  /* 0x000000ff0e00720c */ /* 0x000fca0003f45070 */
[----:B-1----:R-:W1:Y:S02]  /*7bc0*/  MUFU.RCP R6, R6 ;  /* 0x0000000600067308 */ /* 0x002e640000001000 */
[----:B-1----:R-:W-:-:S06]  /*7bd0*/  VIADD R4, R6, 0xffffffe ;  /* 0x0ffffffe06047836 */ /* 0x002fcc0000000000 */
[----:B------:R1:W2:Y:S02]  /*7be0*/  F2I.FTZ.U32.TRUNC.NTZ R5, R4 ;  /* 0x0000000400057305 */ /* 0x0002a4000021f000 */
[----:B-1----:R-:W-:Y:S02]  /*7bf0*/  IMAD.MOV.U32 R4, RZ, RZ, RZ ;  /* 0x000000ffff047224 */ /* 0x002fe400078e00ff */
[----:B--2---:R-:W-:-:S04]  /*7c00*/  IMAD R7, R7, R5, RZ ;  /* 0x0000000507077224 */ /* 0x004fc800078e02ff */
        /* <DEDUP_REMOVED lines=15> */
.L_x_125:
        /* <DEDUP_REMOVED lines=8> */
[----:B------:R-:W-:Y:S02]  /*7d80*/  IMAD.MOV.U32 R12, RZ, RZ, R6 ;  /* 0x000000ffff0c7224 */ /* 0x000fe400078e0006 */
[----:B------:R-:W-:Y:S02]  /*7d90*/  IMAD.X R11, RZ, RZ, ~R5, P0 ;  /* 0x000000ffff0b7224 */ /* 0x000fe400000e0e05 */
[----:B------:R-:W-:-:S04]  /*7da0*/  IMAD.WIDE.U32 R8, R14, R13, R8 ;  /* 0x0000000d0e087225 */ /* 0x000fc800078e0008 */
[----:B------:R-:W-:-:S04]  /*7db0*/  IMAD R11, R11, R14, RZ ;  /* 0x0000000e0b0b7224 */ /* 0x000fc800078e02ff */
[----:B------:R-:W-:Y:S01]  /*7dc0*/  IMAD R11, R15, R13, R11 ;  /* 0x0000000d0f0b7224 */ /* 0x000fe200078e020b */
[----:B------:R-:W-:-:S04]  /*7dd0*/  MOV R13, R5 ;  /* 0x00000005000d7202 */ /* 0x000fc80000000f00 */
[----:B------:R-:W-:-:S07]  /*7de0*/  IADD3 R7, PT, PT, R9, R11, RZ ;  /* 0x0000000b09077210 */ /* 0x000fce0007ffe0ff */
.L_x_126:
[----:B------:R-:W-:Y:S05]  /*7df0*/  BSYNC.RECONVERGENT B0 ;  /* 0x0000000000007941 */ /* 0x000fea0003800200 */
.L_x_124:
        /* <DEDUP_REMOVED lines=9> */
[----:B------:R-:W-:-:S05]  /*7e90*/  IADD3 R9, P0, PT, R14, -R8, RZ ;  /* 0x800000080e097210 */ /* 0x000fca0007f1e0ff */
[----:B------:R-:W-:-:S04]  /*7ea0*/  IMAD.X R7, R15, 0x1, ~R7, P0 ;  /* 0x000000010f077824 */ /* 0x000fc800000e0e07 */
[----:B0-----:R-:W-:Y:S02]  /*7eb0*/  IMAD R7, R7, R4, RZ ;  /* 0x0000000407077224 */ /* 0x001fe400078e02ff */
[----:B------:R-:W-:-:S04]  /*7ec0*/  IMAD.WIDE.U32 R2, R4, R9, R2 ;  /* 0x0000000904027225 */ /* 0x000fc800078e0002 */
[----:B------:R-:W-:-:S05]  /*7ed0*/  IMAD R7, R5, R9, R7 ;  /* 0x0000000905077224 */ /* 0x000fca00078e0207 */
[----:B------:R-:W-:Y:S01]  /*7ee0*/  IADD3 R3, PT, PT, R3, R7, RZ ;  /* 0x0000000703037210 */ /* 0x000fe20007ffe0ff */
[----:B------:R-:W-:Y:S06]  /*7ef0*/  BRA `(.L_x_129) ;  /* 0x0000000000147947 */ /* 0x000fec0003800000 */
.L_x_128:
[----:B------:R-:W0:Y:S02]  /*7f00*/  LDC.64 R4, c[0x0][R16+0x450] ;  /* 0x0001140010047b82 */ /* 0x000e240000000a00 */
[-C--:B0-----:R-:W-:Y:S02]  /*7f10*/  IMAD R5, R5, R8.reuse, RZ ;  /* 0x0000000805057224 */ /* 0x081fe400078e02ff */
[----:B------:R-:W-:-:S04]  /*7f20*/  IMAD.WIDE.U32 R2, R4, R8, R2 ;  /* 0x0000000804027225 */ /* 0x000fc800078e0002 */
[----:B------:R-:W-:-:S04]  /*7f30*/  IMAD R5, R4, R7, R5 ;  /* 0x0000000704057224 */ /* 0x000fc800078e0205 */
[----:B------:R-:W-:-:S07]  /*7f40*/  IMAD.IADD R3, R3, 0x1, R5 ;  /* 0x0000000103037824 */ /* 0x000fce00078e0205 */
.L_x_129:
[----:B------:R-:W-:Y:S05]  /*7f50*/  BSYNC.RECONVERGENT B0 ;  /* 0x0000000000007941 */ /* 0x000fea0003800200 */
.L_x_127:
        /* <DEDUP_REMOVED lines=29> */
.L_x_131:
        /* <DEDUP_REMOVED lines=16> */
.L_x_132:
[----:B------:R-:W-:Y:S05]  /*8230*/  BSYNC.RECONVERGENT B0 ;  /* 0x0000000000007941 */ /* 0x000fea0003800200 */
.L_x_130:
[----:B------:R-:W-:Y:S01]  /*8240*/  LOP3.LUT P0, RZ, R22, 0x2, RZ, 0xc0, !PT ;  /* 0x0000000216ff7812 */ /* 0x000fe2000780c0ff */
[----:B------:R-:W-:-:S12]  /*8250*/  BSSY.RECONVERGENT B0, `(.L_x_133) ;  /* 0x0000012000007945 */ /* 0x000fd80003800200 */
[----:B------:R-:W-:Y:S05]  /*8260*/  @!P0 BRA `(.L_x_134) ;  /* 0x00000000002c8947 */ /* 0x000fea0003800000 */
        /* <DEDUP_REMOVED lines=11> */
.L_x_134:
[----:B------:R-:W0:Y:S02]  /*8320*/  LDC.64 R4, c[0x0][R16+0x458] ;  /* 0x0001160010047b82 */ /* 0x000e240000000a00 */
[-C--:B0-----:R-:W-:Y:S02]  /*8330*/  IMAD R5, R5, R8.reuse, RZ ;  /* 0x0000000805057224 */ /* 0x081fe400078e02ff */
[----:B------:R-:W-:-:S04]  /*8340*/  IMAD.WIDE.U32 R2, R4, R8, R2 ;  /* 0x0000000804027225 */ /* 0x000fc800078e0002 */
[----:B------:R-:W-:-:S04]  /*8350*/  IMAD R5, R4, R7, R5 ;  /* 0x0000000704057224 */ /* 0x000fc800078e0205 */
[----:B------:R-:W-:-:S07]  /*8360*/  IMAD.IADD R3, R3, 0x1, R5 ;  /* 0x0000000103037824 */ /* 0x000fce00078e0205 */
.L_x_135:
[----:B------:R-:W-:Y:S05]  /*8370*/  BSYNC.RECONVERGENT B0 ;  /* 0x0000000000007941 */ /* 0x000fea0003800200 */
.L_x_133:
        /* <DEDUP_REMOVED lines=29> */
.L_x_137:
        /* <DEDUP_REMOVED lines=16> */
.L_x_138:
[----:B------:R-:W-:Y:S05]  /*8650*/  BSYNC.RECONVERGENT B0 ;  /* 0x0000000000007941 */ /* 0x000fea0003800200 */
.L_x_136:
        /* <DEDUP_REMOVED lines=14> */
.L_x_140:
[----:B------:R-:W0:Y:S02]  /*8740*/  LDC.64 R4, c[0x0][R16+0x460] ;  /* 0x0001180010047b82 */ /* 0x000e240000000a00 */
[-C--:B0-----:R-:W-:Y:S02]  /*8750*/  IMAD R5, R5, R8.reuse, RZ ;  /* 0x0000000805057224 */ /* 0x081fe400078e02ff */
[----:B------:R-:W-:-:S04]  /*8760*/  IMAD.WIDE.U32 R2, R4, R8, R2 ;  /* 0x0000000804027225 */ /* 0x000fc800078e0002 */
[----:B------:R-:W-:-:S04]  /*8770*/  IMAD R5, R4, R7, R5 ;  /* 0x0000000704057224 */ /* 0x000fc800078e0205 */
[----:B------:R-:W-:-:S07]  /*8780*/  IMAD.IADD R3, R3, 0x1, R5 ;  /* 0x0000000103037824 */ /* 0x000fce00078e0205 */
.L_x_141:
[----:B------:R-:W-:Y:S05]  /*8790*/  BSYNC.RECONVERGENT B0 ;  /* 0x0000000000007941 */ /* 0x000fea0003800200 */
.L_x_139:
        /* <DEDUP_REMOVED lines=8> */
[----:B------:R-:W-:-:S05]  /*8820*/  IMAD.MOV.U32 R9, RZ, RZ, RZ ;  /* 0x000000ffff097224 */ /* 0x000fca00078e00ff */
        /* <DEDUP_REMOVED lines=17> */
[----:B------:R-:W-:Y:S01]  /*8940*/  IMAD R8, R14, R11, R12 ;  /* 0x0000000b0e087224 */ /* 0x000fe200078e020c */
[----:B------:R-:W-:Y:S01]  /*8950*/  MOV R12, R5 ;  /* 0x00000005000c7202 */ /* 0x000fe20000000f00 */
[----:B------:R-:W-:Y:S06]  /*8960*/  BRA `(.L_x_144) ;  /* 0x0000000000407947 */ /* 0x000fec0003800000 */
.L_x_143:
        /* <DEDUP_REMOVED lines=8> */
[----:B------:R-:W-:Y:S02]  /*89f0*/  MOV R8, R12 ;  /* 0x0000000c00087202 */ /* 0x000fe40000000f00 */
[----:B------:R-:W-:Y:S01]  /*8a00*/  MOV R12, R6 ;  /* 0x00000006000c7202 */ /* 0x000fe20000000f00 */
[----:B------:R-:W-:Y:S02]  /*8a10*/  IMAD.X R7, RZ, RZ, ~R5, P0 ;  /* 0x000000ffff077224 */ /* 0x000fe400000e0e05 */
[----:B------:R-:W-:-:S04]  /*8a20*/  IMAD.WIDE.U32 R8, R14, R11, R8 ;  /* 0x0000000b0e087225 */ /* 0x000fc800078e0008 */
[----:B------:R-:W-:-:S04]  /*8a30*/  IMAD R7, R7, R14, RZ ;  /* 0x0000000e07077224 */ /* 0x000fc800078e02ff */
[----:B------:R-:W-:-:S04]  /*8a40*/  IMAD R7, R15, R11, R7 ;  /* 0x0000000b0f077224 */ /* 0x000fc800078e0207 */
[----:B------:R-:W-:Y:S01]  /*8a50*/  IMAD.IADD R9, R9, 0x1, R7 ;  /* 0x0000000109097824 */ /* 0x000fe200078e0207 */
[----:B------:R-:W-:-:S07]  /*8a60*/  MOV R7, R5 ;  /* 0x0000000500077202 */ /* 0x000fce0000000f00 */
.L_x_144:
[----:B------:R-:W-:Y:S05]  /*8a70*/  BSYNC.RECONVERGENT B0 ;  /* 0x0000000000007941 */ /* 0x000fea0003800200 */
.L_x_142:
        /* <DEDUP_REMOVED lines=14> */
.L_x_146:
[----:B------:R-:W0:Y:S02]  /*8b60*/  LDC.64 R4, c[0x0][R16+0x468] ;  /* 0x00011a0010047b82 */ /* 0x000e240000000a00 */
[-C--:B0-----:R-:W-:Y:S02]  /*8b70*/  IMAD R5, R5, R8.reuse, RZ ;  /* 0x0000000805057224 */ /* 0x081fe400078e02ff */
[----:B------:R-:W-:-:S04]  /*8b80*/  IMAD.WIDE.U32 R2, R4, R8, R2 ;  /* 0x0000000804027225 */ /* 0x000fc800078e0002 */
[----:B------:R-:W-:-:S04]  /*8b90*/  IMAD R5, R4, R9, R5 ;  /* 0x0000000904057224 */ /* 0x000fc800078e0205 */
[----:B------:R-:W-:-:S07]  /*8ba0*/  IMAD.IADD R3, R3, 0x1, R5 ;  /* 0x0000000103037824 */ /* 0x000fce00078e0205 */
.L_x_147:
[----:B------:R-:W-:Y:S05]  /*8bb0*/  BSYNC.RECONVERGENT B0 ;  /* 0x0000000000007941 */ /* 0x000fea0003800200 */
.L_x_145:
[----:B------:R-:W-:Y:S01]  /*8bc0*/  MOV R22, UR4 ;  /* 0x0000000400167c02 */ /* 0x000fe20008000f00 */
[----:B------:R-:W-:-:S03]  /*8bd0*/  VIADD R21, R21, 0x4 ;  /* 0x0000000415157836 */ /* 0x000fc60000000000 */
[----:B------:R-:W-:-:S04]  /*8be0*/  LOP3.LUT R4, R22, 0x7ffffffc, RZ, 0xc0, !PT ;  /* 0x7ffffffc16047812 */ /* 0x000fc800078ec0ff */
[----:B------:R-:W-:-:S13]  /*8bf0*/  ISETP.NE.AND P0, PT, R21, R4, PT ;  /* 0x000000041500720c */ /* 0x000fda0003f05270 */
[----:B------:R-:W-:Y:S05]  /*8c00*/  @P0 BRA `(.L_x_148) ;  /* 0xffffffec00c00947 */ /* 0x000fea000383ffff */
[----:B------:R-:W-:-:S07]  /*8c10*/  MOV R21, R4 ;  /* 0x0000000400157202 */ /* 0x000fce0000000f00 */
.L_x_123:
[----:B------:R-:W-:Y:S01]  /*8c20*/  LOP3.LUT P0, R22, R22, 0x3, RZ, 0xc0, !PT ;  /* 0x0000000316167812 */ /* 0x000fe2000780c0ff */
[----:B------:R-:W-:Y:S01]  /*8c30*/  IMAD.MOV.U32 R14, RZ, RZ, R2 ;  /* 0x000000ffff0e7224 */ /* 0x000fe200078e0002 */
[----:B------:R-:W-:-:S11]  /*8c40*/  MOV R15, R3 ;  /* 0x00000003000f7202 */ /* 0x000fd60000000f00 */
[----:B------:R-:W-:Y:S05]  /*8c50*/  @!P0 BRA `(.L_x_149) ;  /* 0x0000000800f88947 */ /* 0x000fea0003800000 */
        /* <DEDUP_REMOVED lines=31> */
.L_x_151:
        /* <DEDUP_REMOVED lines=15> */
.L_x_152:
[----:B------:R-:W-:Y:S05]  /*8f40*/  BSYNC.RECONVERGENT B0 ;  /* 0x0000000000007941 */ /* 0x000fea0003800200 */
.L_x_150:
        /* <DEDUP_REMOVED lines=17> */
.L_x_154:
[----:B------:R-:W0:Y:S02]  /*9060*/  LDC.64 R2, c[0x0][R16+0x450] ;  /* 0x0001140010027b82 */ /* 0x000e240000000a00 */
[-C--:B0-----:R-:W-:Y:S02]  /*9070*/  IMAD R3, R3, R8.reuse, RZ ;  /* 0x0000000803037224 */ /* 0x081fe400078e02ff */
[----:B------:R-:W-:-:S04]  /*9080*/  IMAD.WIDE.U32 R14, R2, R8, R14 ;  /* 0x00000008020e7225 */ /* 0x000fc800078e000e */
[----:B------:R-:W-:-:S04]  /*9090*/  IMAD R3, R2, R7, R3 ;  /* 0x0000000702037224 */ /* 0x000fc800078e0203 */
[----:B------:R-:W-:-:S07]  /*90a0*/  IMAD.IADD R15, R15, 0x1, R3 ;  /* 0x000000010f0f7824 */ /* 0x000fce00078e0203 */
.L_x_155:
[----:B------:R-:W-:Y:S05]  /*90b0*/  BSYNC.RECONVERGENT B0 ;  /* 0x0000000000007941 */ /* 0x000fea0003800200 */
.L_x_153:
[----:B------:R-:W-:Y:S01]  /*90c0*/  ISETP.NE.AND P0, PT, R22, 0x1, PT ;  /* 0x000000011600780c */ /* 0x000fe20003f05270 */
[----:B------:R-:W-:-:S12]  /*90d0*/  BSSY.RECONVERGENT B0, `(.L_x_149) ;  /* 0x0000076000007945 */ /* 0x000fd80003800200 */
[----:B------:R-:W-:Y:S05]  /*90e0*/  @!P0 BRA `(.L_x_156) ;  /* 0x0000000400d08947 */ /* 0x000fea0003800000 */
[----:B------:R-:W0:Y:S01]  /*90f0*/  LDC.64 R2, c[0x0][R16+0x390] ;  /* 0x0000e40010027b82 */ /* 0x000e220000000a00 */
[----:B------:R-:W-:Y:S01]  /*9100*/  BSSY.RECONVERGENT B1, `(.L_x_157) ;  /* 0x000002b000017945 */ /* 0x000fe20003800200 */
[----:B0-----:R-:W-:-:S04]  /*9110*/  LOP3.LUT R4, R13, R3, RZ, 0xfc, !PT ;  /* 0x000000030d047212 */ /* 0x001fc800078efcff */
[----:B------:R-:W-:-:S13]  /*9120*/  ISETP.NE.U32.AND P0, PT, R4, RZ, PT ;  /* 0x000000ff0400720c */ /* 0x000fda0003f05070 */
[----:B------:R-:W-:Y:S05]  /*9130*/  @P0 BRA `(.L_x_158) ;  /* 0x0000000000600947 */ /* 0x000fea0003800000 */
[----:B------:R-:W0:Y:S01]  /*9140*/  I2F.U32.RP R6, R2 ;  /* 0x0000000200067306 */ /* 0x000e220000209000 */
[----:B------:R-:W-:Y:S01]  /*9150*/  IMAD.MOV R7, RZ, RZ, -R2 ;  /* 0x000000ffff077224 */ /* 0x000fe200078e0a02 */
[----:B------:R-:W-:Y:S02]  /*9160*/  ISETP.NE.U32.AND P2, PT, R2, RZ, PT ;  /* 0x000000ff0200720c */ /* 0x000fe40003f45070 */
[----:B------:R-:W-:-:S04]  /*9170*/  MOV R9, RZ ;  /* 0x000000ff00097202 */ /* 0x000fc80000000f00 */
        /* <DEDUP_REMOVED lines=12> */
[----:B------:R-:W-:-:S13]  /*9240*/  ISETP.GE.U32.AND P1, PT, R7, R2, PT ;  /* 0x000000020700720c */ /* 0x000fda0003f26070 */
[----:B------:R-:W-:Y:S02]  /*9250*/  @P1 IADD3 R5, PT, PT, R5, 0x1, RZ ;  /* 0x0000000105051810 */ /* 0x000fe40007ffe0ff */
[----:B------:R-:W-:-:S05]  /*9260*/  @!P2 LOP3.LUT R5, RZ, R2, RZ, 0x33, !PT ;  /* 0x00000002ff05a212 */ /* 0x000fca00078e33ff */
[--C-:B------:R-:W-:Y:S02]  /*9270*/  IMAD.MOV R7, RZ, RZ, -R5.reuse ;  /* 0x000000ffff077224 */ /* 0x100fe400078e0a05 */
[----:B------:R-:W-:Y:S02]  /*9280*/  IMAD.MOV.U32 R6, RZ, RZ, R5 ;  /* 0x000000ffff067224 */ /* 0x000fe400078e0005 */
[----:B------:R-:W-:Y:S02]  /*9290*/  IMAD R8, R2, R7, R12 ;  /* 0x0000000702087224 */ /* 0x000fe400078e020c */
[----:B------:R-:W-:Y:S01]  /*92a0*/  HFMA2 R7, -RZ, RZ, 0, 0 ;  /* 0x00000000ff077431 */ /* 0x000fe200000001ff */
[----:B------:R-:W-:Y:S06]  /*92b0*/  BRA `(.L_x_159) ;  /* 0x00000000003c7947 */ /* 0x000fec0003800000 */
.L_x_158:
        /* <DEDUP_REMOVED lines=8> */
[----:B------:R-:W-:-:S03]  /*9340*/  MOV R8, R12 ;  /* 0x0000000c00087202 */ /* 0x000fc60000000f00 */
[----:B------:R-:W-:Y:S02]  /*9350*/  IMAD.X R7, RZ, RZ, ~R5, P0 ;  /* 0x000000ffff077224 */ /* 0x000fe400000e0e05 */
[----:B------:R-:W-:-:S04]  /*9360*/  IMAD.WIDE.U32 R8, R2, R11, R8 ;  /* 0x0000000b02087225 */ /* 0x000fc800078e0008 */
[----:B------:R-:W-:-:S04]  /*9370*/  IMAD R7, R7, R2, RZ ;  /* 0x0000000207077224 */ /* 0x000fc800078e02ff */
[----:B------:R-:W-:-:S05]  /*9380*/  IMAD R7, R3, R11, R7 ;  /* 0x0000000b03077224 */ /* 0x000fca00078e0207 */
[----:B------:R-:W-:Y:S01]  /*9390*/  IADD3 R9, PT, PT, R9, R7, RZ ;  /* 0x0000000709097210 */ /* 0x000fe20007ffe0ff */
[----:B------:R-:W-:-:S07]  /*93a0*/  IMAD.MOV.U32 R7, RZ, RZ, R5 ;  /* 0x000000ffff077224 */ /* 0x000fce00078e0005 */
.L_x_159:
[----:B------:R-:W-:Y:S05]  /*93b0*/  BSYNC.RECONVERGENT B1 ;  /* 0x0000000000017941 */ /* 0x000fea0003800200 */
.L_x_157:
[----:B------:R-:W-:Y:S01]  /*93c0*/  LOP3.LUT P0, RZ, R21, 0x2, RZ, 0xc0, !PT ;  /* 0x0000000215ff7812 */ /* 0x000fe2000780c0ff */
[----:B------:R-:W-:-:S12]  /*93d0*/  BSSY.RECONVERGENT B1, `(.L_x_160) ;  /* 0x0000012000017945 */ /* 0x000fd80003800200 */
[----:B------:R-:W-:Y:S05]  /*93e0*/  @!P0 BRA `(.L_x_161) ;  /* 0x00000000002c8947 */ /* 0x000fea0003800000 */
[----:B------:R-:W-:-:S04]  /*93f0*/  ISETP.NE.U32.AND P0, PT, R8, RZ, PT ;  /* 0x000000ff0800720c */ /* 0x000fc80003f05070 */
[----:B------:R-:W-:-:S13]  /*9400*/  ISETP.NE.AND.EX P0, PT, R9, RZ, PT, P0 ;  /* 0x000000ff0900720c */ /* 0x000fda0003f05300 */
[----:B------:R-:W-:Y:S05]  /*9410*/  @!P0 BRA `(.L_x_162) ;  /* 0x0000000000348947 */ /* 0x000fea0003800000 */
[----:B------:R-:W0:Y:S01]  /*9420*/  LDC.64 R4, c[0x0][R16+0x458] ;  /* 0x0001160010047b82 */ /* 0x000e220000000a00 */
[----:B------:R-:W-:-:S04]  /*9430*/  IADD3 R11, P0, PT, R2, -R8, RZ ;  /* 0x80000008020b7210 */ /* 0x000fc80007f1e0ff */
[----:B------:R-:W-:-:S05]  /*9440*/  IADD3.X R3, PT, PT, R3, ~R9, RZ, P0, !PT ;  /* 0x8000000903037210 */ /* 0x000fca00007fe4ff */
[----:B0-----:R-:W-:Y:S02]  /*9450*/  IMAD R3, R3, R4, RZ ;  /* 0x0000000403037224 */ /* 0x001fe400078e02ff */
[----:B------:R-:W-:-:S04]  /*9460*/  IMAD.WIDE.U32 R14, R4, R11, R14 ;  /* 0x0000000b040e7225 */ /* 0x000fc800078e000e */
[----:B------:R-:W-:-:S04]  /*9470*/  IMAD R3, R5, R11, R3 ;  /* 0x0000000b05037224 */ /* 0x000fc800078e0203 */
[----:B------:R-:W-:Y:S01]  /*9480*/  IMAD.IADD R15, R15, 0x1, R3 ;  /* 0x000000010f0f7824 */ /* 0x000fe200078e0203 */
[----:B------:R-:W-:Y:S06]  /*9490*/  BRA `(.L_x_162) ;  /* 0x0000000000147947 */ /* 0x000fec0003800000 */
.L_x_161:
[----:B------:R-:W0:Y:S02]  /*94a0*/  LDC.64 R2, c[0x0][R16+0x458] ;  /* 0x0001160010027b82 */ /* 0x000e240000000a00 */
[-C--:B0-----:R-:W-:Y:S02]  /*94b0*/  IMAD R3, R3, R8.reuse, RZ ;  /* 0x0000000803037224 */ /* 0x081fe400078e02ff */
[----:B------:R-:W-:-:S04]  /*94c0*/  IMAD.WIDE.U32 R14, R2, R8, R14 ;  /* 0x00000008020e7225 */ /* 0x000fc800078e000e */
[----:B------:R-:W-:-:S05]  /*94d0*/  IMAD R3, R2, R9, R3 ;  /* 0x0000000902037224 */ /* 0x000fca00078e0203 */
[----:B------:R-:W-:-:S07]  /*94e0*/  IADD3 R15, PT, PT, R15, R3, RZ ;  /* 0x000000030f0f7210 */ /* 0x000fce0007ffe0ff */
.L_x_162:
[----:B------:R-:W-:Y:S05]  /*94f0*/  BSYNC.RECONVERGENT B1 ;  /* 0x0000000000017941 */ /* 0x000fea0003800200 */
.L_x_160:
[----:B------:R-:W-:-:S13]  /*9500*/  ISETP.NE.AND P0, PT, R22, 0x2, PT ;  /* 0x000000021600780c */ /* 0x000fda0003f05270 */
[----:B------:R-:W-:Y:S05]  /*9510*/  @!P0 BRA `(.L_x_156) ;  /* 0x0000000000c48947 */ /* 0x000fea0003800000 */
        /* <DEDUP_REMOVED lines=24> */
.L_x_164:
[----:B------:R-:W-:Y:S01]  /*96a0*/  MOV R18, R6 ;  /* 0x0000000600127202 */ /* 0x000fe20000000f00 */
[----:B------:R-:W-:Y:S01]  /*96b0*/  IMAD.MOV.U32 R12, RZ, RZ, R7 ;  /* 0x000000ffff0c7224 */ /* 0x000fe200078e0007 */
[----:B------:R-:W-:Y:S01]  /*96c0*/  MOV R10, R2 ;  /* 0x00000002000a7202 */ /* 0x000fe20000000f00 */
[----:B------:R-:W-:Y:S01]  /*96d0*/  IMAD.MOV.U32 R11, RZ, RZ, R3 ;  /* 0x000000ffff0b7224 */ /* 0x000fe200078e0003 */
[----:B------:R-:W-:-:S07]  /*96e0*/  MOV R13, 0x9700 ;  /* 0x00009700000d7802 */ /* 0x000fce0000000f00 */
[----:B------:R-:W-:Y:S05]  /*96f0*/  CALL.REL.NOINC `($__internal_2_$__cuda_sm20_rem_s64) ;  /* 0x0000006c00a87944 */ /* 0x000fea0003c00000 */
.L_x_165:
[----:B------:R-:W-:Y:S05]  /*9700*/  BSYNC.RECONVERGENT B1 ;  /* 0x0000000000017941 */ /* 0x000fea0003800200 */
.L_x_163:
[----:B------:R-:W-:-:S13]  /*9710*/  LOP3.LUT P0, RZ, R21, 0x4, RZ, 0xc0, !PT ;  /* 0x0000000415ff7812 */ /* 0x000fda000780c0ff */
        /* <DEDUP_REMOVED lines=12> */
.L_x_166:
[----:B------:R-:W0:Y:S02]  /*97e0*/  LDC.64 R2, c[0x0][R16+0x460] ;  /* 0x0001180010027b82 */ /* 0x000e240000000a00 */
[-C--:B0-----:R-:W-:Y:S02]  /*97f0*/  IMAD R3, R3, R6.reuse, RZ ;  /* 0x0000000603037224 */ /* 0x081fe400078e02ff */
[----:B------:R-:W-:-:S04]  /*9800*/  IMAD.WIDE.U32 R14, R2, R6, R14 ;  /* 0x00000006020e7225 */ /* 0x000fc800078e000e */
[----:B------:R-:W-:-:S05]  /*9810*/  IMAD R3, R2, R7, R3 ;  /* 0x0000000702037224 */ /* 0x000fca00078e0203 */
[----:B------:R-:W-:-:S07]  /*9820*/  IADD3 R15, PT, PT, R15, R3, RZ ;  /* 0x000000030f0f7210 */ /* 0x000fce0007ffe0ff */
.L_x_156:
[----:B------:R-:W-:Y:S05]  /*9830*/  BSYNC.RECONVERGENT B0 ;  /* 0x0000000000007941 */ /* 0x000fea0003800200 */
.L_x_149:
[----:B------:R-:W0:Y:S01]  /*9840*/  LDCU.64 UR6, c[0x0][0x390] ;  /* 0x00007200ff0677ac */ /* 0x000e220008000a00 */
[----:B------:R-:W1:Y:S01]  /*9850*/  LDCU.128 UR8, c[0x0][0x380] ;  /* 0x00007000ff0877ac */ /* 0x000e620008000c00 */
[----:B0-----:R-:W-:-:S04]  /*9860*/  LEA R2, P0, R0, UR6, 0x2 ;  /* 0x0000000600027c11 */ /* 0x001fc8000f8010ff */
[----:B------:R-:W-:-:S05]  /*9870*/  LEA.HI.X R3, R0, UR7, R17, 0x2, P0 ;  /* 0x0000000700037c11 */ /* 0x000fca00080f1411 */
[----:B------:R-:W2:Y:S04]  /*9880*/  LDG.E.U16 R6, desc[UR30][R2.64+0x2] ;  /* 0x0000021e02067981 */ /* 0x000ea8000c1e1500 */
[----:B------:R2:W3:Y:S01]  /*9890*/  LDG.E.U16 R0, desc[UR30][R2.64] ;  /* 0x0000001e02007981 */ /* 0x0004e2000c1e1500 */
[----:B-1----:R-:W-:Y:S02]  /*98a0*/  LEA R4, P0, R14, UR10, 0x2 ;  /* 0x0000000a0e047c11 */ /* 0x002fe4000f8010ff */
[----:B------:R-:W-:Y:S02]  /*98b0*/  IADD3 R26, P1, PT, R28, R26, RZ ;  /* 0x0000001a1c1a7210 */ /* 0x000fe40007f3e0ff */
[----:B------:R-:W-:Y:S02]  /*98c0*/  LEA.HI.X R5, R14, UR11, R15, 0x2, P0 ;  /* 0x0000000b0e057c11 */ /* 0x000fe400080f140f */
[----:B------:R-:W-:Y:S01]  /*98d0*/  ISETP.GE.U32.AND P0, PT, R26, UR8, PT ;  /* 0x000000081a007c0c */ /* 0x000fe2000bf06070 */
[----:B------:R-:W-:-:S05]  /*98e0*/  IMAD.X R27, RZ, RZ, R27, P1 ;  /* 0x000000ffff1b7224 */ /* 0x000fca00008e061b */
[----:B------:R-:W-:Y:S01]  /*98f0*/  ISETP.GE.AND.EX P0, PT, R27, UR9, PT, P0 ;  /* 0x000000091b007c0c */ /* 0x000fe2000bf06300 */
[----:B--2---:R-:W-:-:S05]  /*9900*/  HADD2 R3, -R6.H0_H0, -RZ.H0_H0 ;  /* 0xa00000ff06037230 */ /* 0x004fca0000000900 */
[----:B------:R-:W-:-:S04]  /*9910*/  PRMT R3, R3, 0x5410, RZ ;  /* 0x0000541003037816 */ /* 0x000fc800000000ff */
[----:B---3--:R-:W-:-:S05]  /*9920*/  PRMT R3, R0, 0x5410, R3 ;  /* 0x0000541000037816 */ /* 0x008fca0000000003 */
[----:B------:R1:W-:Y:S01]  /*9930*/  STG.E desc[UR30][R4.64], R3 ;  /* 0x0000000304007986 */ /* 0x0003e2000c10191e */
[----:B------:R-:W-:Y:S05]  /*9940*/  @!P0 BRA `(.L_x_167) ;  /* 0xffffff8800a08947 */ /* 0x000fea000383ffff */
[----:B------:R-:W-:Y:S05]  /*9950*/  EXIT ;  /* 0x000000000000794d */ /* 0x000fea0003800000 */
.L_x_0:
[----:B------:R-:W0:Y:S02]  /*9960*/  LDC R0, c[0x0][0x398] ;  /* 0x0000e600ff007b82 */ /* 0x000e240000000800 */
[----:B0-----:R-:W-:-:S13]  /*9970*/  ISETP.NE.AND P0, PT, R0, RZ, PT ;  /* 0x000000ff0000720c */ /* 0x001fda0003f05270 */
[----:B------:R-:W-:Y:S05]  /*9980*/  @P0 BRA `(.L_x_168) ;  /* 0x0000000400940947 */ /* 0x000fea0003800000 */
[----:B------:R-:W-:Y:S01]  /*9990*/  IADD3 R2, P0, PT, R28, R21, RZ ;  /* 0x000000151c027210 */ /* 0x000fe20007f1e0ff */
[----:B------:R-:W-:Y:S03]  /*99a0*/  BSSY.RECONVERGENT B0, `(.L_x_169) ;  /* 0x0000025000007945 */ /* 0x000fe60003800200 */
[----:B------:R-:W-:Y:S02]  /*99b0*/  IADD3.X R5, PT, PT, RZ, R26, RZ, P0, !PT ;  /* 0x0000001aff057210 */ /* 0x000fe400007fe4ff */
[C---:B------:R-:W-:Y:S02]  /*99c0*/  ISETP.GT.U32.AND P1, PT, R2.reuse, UR8, PT ;  /* 0x0000000802007c0c */ /* 0x040fe4000bf24070 */
[----:B------:R-:W-:Y:S02]  /*99d0*/  ISETP.GE.U32.AND P0, PT, R2, UR8, PT ;  /* 0x0000000802007c0c */ /* 0x000fe4000bf06070 */
[----:B------:R-:W-:-:S02]  /*99e0*/  ISETP.GT.U32.AND.EX P1, PT, R5, UR9, PT, P1 ;  /* 0x0000000905007c0c */ /* 0x000fc4000bf24110 */
[C---:B------:R-:W-:Y:S02]  /*99f0*/  ISETP.GE.U32.AND.EX P0, PT, R5.reuse, UR9, PT, P0 ;  /* 0x0000000905007c0c */ /* 0x040fe4000bf06100 */
[----:B------:R-:W-:Y:S02]  /*9a00*/  SEL R3, R2, UR8, P1 ;  /* 0x0000000802037c07 */ /* 0x000fe40008800000 */
[----:B------:R-:W-:Y:S02]  /*9a10*/  SEL R0, RZ, 0x1, P0 ;  /* 0x00000001ff007807 */ /* 0x000fe40000000000 */
[----:B------:R-:W-:Y:S02]  /*9a20*/  SEL R4, R5, UR9, P1 ;  /* 0x0000000905047c07 */ /* 0x000fe40008800000 */
[----:B------:R-:W-:-:S04]  /*9a30*/  IADD3 R3, P0, P1, R3, -R2, -R0 ;  /* 0x8000000203037210 */ /* 0x000fc8000791e800 */
[----:B------:R-:W-:-:S04]  /*9a40*/  IADD3.X R4, PT, PT, R4, -0x1, ~R5, P0, P1 ;  /* 0xffffffff04047810 */ /* 0x000fc800007e2c05 */
[----:B------:R-:W-:-:S13]  /*9a50*/  ISETP.NE.U32.AND P0, PT, R4, RZ, PT ;  /* 0x000000ff0400720c */ /* 0x000fda0003f05070 */
[----:B------:R-:W-:Y:S05]  /*9a60*/  @P0 BRA `(.L_x_170) ;  /* 0x0000000000500947 */ /* 0x000fea0003800000 */
[----:B------:R-:W0:Y:S01]  /*9a70*/  I2F.U32.RP R2, R28 ;  /* 0x0000001c00027306 */ /* 0x000e220000209000 */
[----:B------:R-:W-:Y:S02]  /*9a80*/  IADD3 R7, PT, PT, RZ, -R28, RZ ;  /* 0x8000001cff077210 */ /* 0x000fe40007ffe0ff */
        /* <DEDUP_REMOVED lines=14> */
[----:B------:R-:W-:-:S12]  /*9b70*/  HFMA2 R3, -RZ, RZ, 0, 0 ;  /* 0x00000000ff037431 */ /* 0x000fd800000001ff */
[----:B------:R-:W-:Y:S01]  /*9b80*/  @P1 VIADD R2, R2, 0x1 ;  /* 0x0000000102021836 */ /* 0x000fe20000000000 */
[----:B------:R-:W-:Y:S01]  /*9b90*/  @!P2 LOP3.LUT R2, RZ, R28, RZ, 0x33, !PT ;  /* 0x0000001cff02a212 */ /* 0x000fe200078e33ff */
[----:B------:R-:W-:Y:S06]  /*9ba0*/  BRA `(.L_x_171) ;  /* 0x0000000000107947 */ /* 0x000fec0003800000 */
.L_x_170:
[----:B------:R-:W-:-:S07]  /*9bb0*/  MOV R2, 0x9bd0 ;  /* 0x00009bd000027802 */ /* 0x000fce0000000f00 */
[----:B------:R-:W-:Y:S05]  /*9bc0*/  CALL.REL.NOINC `($__internal_1_$__cuda_sm20_div_u64) ;  /* 0x0000006400647944 */ /* 0x000fea0003c00000 */
[----:B------:R-:W-:Y:S01]  /*9bd0*/  IMAD.MOV.U32 R2, RZ, RZ, R4 ;  /* 0x000000ffff027224 */ /* 0x000fe200078e0004 */
[----:B------:R-:W-:-:S07]  /*9be0*/  MOV R3, R5 ;  /* 0x0000000500037202 */ /* 0x000fce0000000f00 */
.L_x_171:
[----:B------:R-:W-:Y:S05]  /*9bf0*/  BSYNC.RECONVERGENT B0 ;  /* 0x0000000000007941 */ /* 0x000fea0003800200 */
.L_x_169:
[----:B------:R-:W-:Y:S01]  /*9c00*/  IADD3 R0, P0, PT, R2, R0, RZ ;  /* 0x0000000002007210 */ /* 0x000fe20007f1e0ff */
[----:B------:R-:W-:Y:S03]  /*9c10*/  BSSY.RECONVERGENT B0, `(.L_x_172) ;  /* 0x000001a000007945 */ /* 0x000fe60003800200 */
[C---:B------:R-:W-:Y:S01]  /*9c20*/  LOP3.LUT R4, R0.reuse, 0x3, RZ, 0xc0, !PT ;  /* 0x0000000300047812 */ /* 0x040fe200078ec0ff */
[----:B------:R-:W-:Y:S01]  /*9c30*/  IMAD.X R2, RZ, RZ, R3, P0 ;  /* 0x000000ffff027224 */ /* 0x000fe200000e0603 */
[----:B------:R-:W-:Y:S02]  /*9c40*/  ISETP.GE.U32.AND P0, PT, R0, 0x3, PT ;  /* 0x000000030000780c */ /* 0x000fe40003f06070 */
[----:B------:R-:W-:Y:S02]  /*9c50*/  ISETP.NE.U32.AND P1, PT, R4, 0x3, PT ;  /* 0x000000030400780c */ /* 0x000fe40003f25070 */
[----:B------:R-:W-:-:S02]  /*9c60*/  ISETP.GE.U32.AND.EX P0, PT, R2, RZ, PT, P0 ;  /* 0x000000ff0200720c */ /* 0x000fc40003f06100 */
[----:B------:R-:W-:-:S13]  /*9c70*/  ISETP.NE.AND.EX P1, PT, RZ, RZ, PT, P1 ;  /* 0x000000ffff00720c */ /* 0x000fda0003f25310 */
[----:B------:R-:W-:Y:S05]  /*9c80*/  @!P1 BRA `(.L_x_173) ;  /* 0x0000000000489947 */ /* 0x000fea0003800000 */
[----:B------:R-:W0:Y:S01]  /*9c90*/  LDC.64 R2, c[0x0][0x390] ;  /* 0x0000e400ff027b82 */ /* 0x000e220000000a00 */
[----:B------:R-:W-:Y:S02]  /*9ca0*/  IADD3 R0, PT, PT, R0, 0x1, RZ ;  /* 0x0000000100007810 */ /* 0x000fe40007ffe0ff */
[----:B------:R-:W-:Y:S02]  /*9cb0*/  CS2R R8, SRZ ;  /* 0x0000000000087805 */ /* 0x000fe4000001ff00 */
[----:B------:R-:W-:-:S03]  /*9cc0*/  LOP3.LUT R11, R0, 0x3, RZ, 0xc0, !PT ;  /* 0x00000003000b7812 */ /* 0x000fc600078ec0ff */
[----:B------:R-:W1:Y:S04]  /*9cd0*/  LDC.64 R4, c[0x0][0x388] ;  /* 0x0000e200ff047b82 */ /* 0x000e680000000a00 */
.L_x_174:
[----:B0-2---:R-:W2:Y:S04]  /*9ce0*/  LDG.E.U16 R6, desc[UR30][R2.64+0x2] ;  /* 0x0000021e02067981 */ /* 0x005ea8000c1e1500 */
[----:B------:R-:W3:Y:S01]  /*9cf0*/  LDG.E.U16 R0, desc[UR30][R2.64] ;  /* 0x0000001e02007981 */ /* 0x000ee2000c1e1500 */
[----:B------:R-:W-:Y:S02]  /*9d00*/  IADD3 R8, P1, PT, R8, 0x1, RZ ;  /* 0x0000000108087810 */ /* 0x000fe40007f3e0ff */
[----:B------:R-:W-:-:S03]  /*9d10*/  IADD3 R21, P2, PT, R28, R21, RZ ;  /* 0x000000151c157210 */ /* 0x000fc60007f5e0ff */
[----:B------:R-:W-:Y:S01]  /*9d20*/  IMAD.X R9, RZ, RZ, R9, P1 ;  /* 0x000000ffff097224 */ /* 0x000fe200008e0609 */
[----:B------:R-:W-:Y:S02]  /*9d30*/  ISETP.NE.U32.AND P1, PT, R8, R11, PT ;  /* 0x0000000b0800720c */ /* 0x000fe40003f25070 */
[----:B------:R-:W-:Y:S02]  /*9d40*/  IADD3.X R26, PT, PT, RZ, R26, RZ, P2, !PT ;  /* 0x0000001aff1a7210 */ /* 0x000fe400017fe4ff */
[----:B------:R-:W-:Y:S01]  /*9d50*/  ISETP.NE.AND.EX P1, PT, R9, RZ, PT, P1 ;  /* 0x000000ff0900720c */ /* 0x000fe20003f25310 */
[----:B--2---:R-:W-:-:S05]  /*9d60*/  HADD2 R7, -R6.H0_H0, -RZ.H0_H0 ;  /* 0xa00000ff06077230 */ /* 0x004fca0000000900 */
[----:B------:R-:W-:-:S04]  /*9d70*/  PRMT R7, R7, 0x5410, RZ ;  /* 0x0000541007077816 */ /* 0x000fc800000000ff */
[----:B---3--:R-:W-:-:S05]  /*9d80*/  PRMT R7, R0, 0x5410, R7 ;  /* 0x0000541000077816 */ /* 0x008fca0000000007 */
[----:B-1----:R2:W-:Y:S01]  /*9d90*/  STG.E desc[UR30][R4.64], R7 ;  /* 0x0000000704007986 */ /* 0x0025e2000c10191e */
[----:B------:R-:W-:Y:S05]  /*9da0*/  @P1 BRA `(.L_x_174) ;  /* 0xfffffffc00cc1947 */ /* 0x000fea000383ffff */
.L_x_173:
[----:B------:R-:W-:Y:S05]  /*9db0*/  BSYNC.RECONVERGENT B0 ;  /* 0x0000000000007941 */ /* 0x000fea0003800200 */
.L_x_172:
[----:B------:R-:W-:Y:S05]  /*9dc0*/  @!P0 EXIT ;  /* 0x000000000000894d */ /* 0x000fea0003800000 */
[----:B--2---:R-:W0:Y:S01]  /*9dd0*/  LDC.64 R4, c[0x0][0x390] ;  /* 0x0000e400ff047b82 */ /* 0x004e220000000a00 */
[----:B------:R-:W1:Y:S07]  /*9de0*/  LDCU.64 UR4, c[0x0][0x380] ;  /* 0x00007000ff0477ac */ /* 0x000e6e0008000a00 */
[----:B------:R-:W2:Y:S02]  /*9df0*/  LDC.64 R2, c[0x0][0x388] ;  /* 0x0000e200ff027b82 */ /* 0x000ea40000000a00 */
.L_x_175:
[----:B0--3--:R-:W3:Y:S04]  /*9e00*/  LDG.E.U16 R6, desc[UR30][R4.64+0x2] ;  /* 0x0000021e04067981 */ /* 0x009ee8000c1e1500 */
[----:B------:R-:W4:Y:S01]  /*9e10*/  LDG.E.U16 R0, desc[UR30][R4.64] ;  /* 0x0000001e04007981 */ /* 0x000f22000c1e1500 */
[----:B---3--:R-:W-:-:S05]  /*9e20*/  HADD2 R7, -R6.H0_H0, -RZ.H0_H0 ;  /* 0xa00000ff06077230 */ /* 0x008fca0000000900 */
[----:B------:R-:W-:-:S04]  /*9e30*/  PRMT R7, R7, 0x5410, RZ ;  /* 0x0000541007077816 */ /* 0x000fc800000000ff */
[----:B----4-:R-:W-:-:S05]  /*9e40*/  PRMT R7, R0, 0x5410, R7 ;  /* 0x0000541000077816 */ /* 0x010fca0000000007 */
[----:B--2---:R0:W-:Y:S04]  /*9e50*/  STG.E desc[UR30][R2.64], R7 ;  /* 0x0000000702007986 */ /* 0x0041e8000c10191e */
[----:B------:R-:W2:Y:S04]  /*9e60*/  LDG.E.U16 R6, desc[UR30][R4.64+0x2] ;  /* 0x0000021e04067981 */ /* 0x000ea8000c1e1500 */
[----:B------:R-:W3:Y:S01]  /*9e70*/  LDG.E.U16 R0, desc[UR30][R4.64] ;  /* 0x0000001e04007981 */ /* 0x000ee2000c1e1500 */
[----:B--2---:R-:W-:-:S05]  /*9e80*/  HADD2 R6, -R6.H0_H0, -RZ.H0_H0 ;  /* 0xa00000ff06067230 */ /* 0x004fca0000000900 */
[----:B0-----:R-:W-:-:S04]  /*9e90*/  PRMT R7, R6, 0x5410, RZ ;  /* 0x0000541006077816 */ /* 0x001fc800000000ff */
[----:B---3--:R-:W-:-:S05]  /*9ea0*/  PRMT R7, R0, 0x5410, R7 ;  /* 0x0000541000077816 */ /* 0x008fca0000000007 */
[----:B------:R0:W-:Y:S04]  /*9eb0*/  STG.E desc[UR30][R2.64], R7 ;  /* 0x0000000702007986 */ /* 0x0001e8000c10191e */
        /* <DEDUP_REMOVED lines=8> */
[----:B------:R-:W-:-:S04]  /*9f40*/  LEA R21, P0, R28, R21, 0x2 ;  /* 0x000000151c157211 */ /* 0x000fc800078010ff */
[----:B------:R-:W-:Y:S02]  /*9f50*/  LEA.HI.X R26, R28, R26, RZ, 0x2, P0 ;  /* 0x0000001a1c1a7211 */ /* 0x000fe400000f14ff */
[----:B-1----:R-:W-:-:S04]  /*9f60*/  ISETP.GE.U32.AND P0, PT, R21, UR4, PT ;  /* 0x0000000415007c0c */ /* 0x002fc8000bf06070 */
[----:B------:R-:W-:Y:S01]  /*9f70*/  ISETP.GE.AND.EX P0, PT, R26, UR5, PT, P0 ;  /* 0x000000051a007c0c */ /* 0x000fe2000bf06300 */
[----:B--2---:R-:W-:-:S05]  /*9f80*/  HADD2 R6, -R6.H0_H0, -RZ.H0_H0 ;  /* 0xa00000ff06067230 */ /* 0x004fca0000000900 */
[----:B0-----:R-:W-:-:S04]  /*9f90*/  PRMT R7, R6, 0x5410, RZ ;  /* 0x0000541006077816 */ /* 0x001fc800000000ff */
[----:B---3--:R-:W-:-:S05]  /*9fa0*/  PRMT R7, R0, 0x5410, R7 ;  /* 0x0000541000077816 */ /* 0x008fca0000000007 */
[----:B------:R3:W-:Y:S01]  /*9fb0*/  STG.E desc[UR30][R2.64], R7 ;  /* 0x0000000702007986 */ /* 0x0007e2000c10191e */
[----:B------:R-:W-:Y:S05]  /*9fc0*/  @!P0 BRA `(.L_x_175) ;  /* 0xfffffffc008c8947 */ /* 0x000fea000383ffff */
[----:B------:R-:W-:Y:S05]  /*9fd0*/  EXIT ;  /* 0x000000000000794d */ /* 0x000fea0003800000 */
.L_x_168:
[----:B------:R-:W-:Y:S01]  /*9fe0*/  IMAD.MOV.U32 R3, RZ, RZ, -0x1 ;  /* 0xffffffffff037424 */ /* 0x000fe200078e00ff */
[----:B------:R-:W-:Y:S01]  /*9ff0*/  BSSY.RECONVERGENT B0, `(.L_x_176) ;  /* 0x00005be000007945 */ /* 0x000fe20003800200 */
[----:B------:R-:W0:Y:S03]  /*a000*/  LDCU UR4, c[0x0][0x398] ;  /* 0x00007300ff0477ac */ /* 0x000e260008000800 */
[----:B------:R-:W-:Y:S01]  /*a010*/  VIADDMNMX.U32 R3, R0, R3, 0x18, PT ;  /* 0x0000001800037446 */ /* 0x000fe20003800003 */
[----:B------:R-:W1:Y:S03]  /*a020*/  LDCU UR76, c[0x0][0x3a4] ;  /* 0x00007480ff4c77ac */ /* 0x000e660008000800 */
[----:B------:R-:W-:Y:S01]  /*a030*/  IADD3 R3, PT, PT, R3, 0x1, RZ ;  /* 0x0000000103037810 */ /* 0x000fe20007ffe0ff */
[----:B------:R-:W2:Y:S01]  /*a040*/  LDCU UR5, c[0x0][0x3a0] ;  /* 0x00007400ff0577ac */ /* 0x000ea20008000800 */
[----:B------:R-:W3:Y:S01]  /*a050*/  LDCU UR75, c[0x0][0x3ac] ;  /* 0x00007580ff4b77ac */ /* 0x000ee20008000800 */
[----:B------:R-:W4:Y:S01]  /*a060*/  LDCU UR6, c[0x0][0x3a8] ;  /* 0x00007500ff0677ac */ /* 0x000f220008000800 */
[----:B------:R-:W0:Y:S01]  /*a070*/  LDCU UR74, c[0x0][0x3b4] ;  /* 0x00007680ff4a77ac */ /* 0x000e220008000800 */
        /* <DEDUP_REMOVED lines=45> */
[----:B------:R-:W0:Y:S01]  /*a350*/  LDCU.64 UR32, c[0x0][0x380] ;  /* 0x00007000ff2077ac */ /* 0x000e220008000a00 */
[----:B------:R-:W0:Y:S01]  /*a360*/  LDCU.64 UR34, c[0x0][0x3a0] ;  /* 0x00007400ff2277ac */ /* 0x000e220008000a00 */
[----:B------:R-:W0:Y:S01]  /*a370*/  LDCU.64 UR36, c[0x0][0x468] ;  /* 0x00008d00ff2477ac */ /* 0x000e220008000a00 */
[----:B------:R-:W0:Y:S01]  /*a380*/  LDCU.64 UR38, c[0x0][0x3a8] ;  /* 0x00007500ff2677ac */ /* 0x000e220008000a00 */
[----:B------:R-:W0:Y:S01]  /*a390*/  LDCU.64 UR40, c[0x0][0x470] ;  /* 0x00008e00ff2877ac */ /* 0x000e220008000a00 */
[----:B------:R-:W0:Y:S01]  /*a3a0*/  LDCU.64 UR42, c[0x0][0x3b0] ;  /* 0x00007600ff2a77ac */ /* 0x000e220008000a00 */
[----:B------:R-:W0:Y:S01]  /*a3b0*/  LDCU.64 UR44, c[0x0][0x478] ;  /* 0x00008f00ff2c77ac */ /* 0x000e220008000a00 */
[----:B------:R-:W0:Y:S01]  /*a3c0*/  LDCU.64 UR46, c[0x0][0x3b8] ;  /* 0x00007700ff2e77ac */ /* 0x000e220008000a00 */
[----:B-1234-:R-:W0:Y:S02]  /*a3d0*/  LDCU.64 UR48, c[0x0][0x480] ;  /* 0x00009000ff3077ac */ /* 0x01ee240008000a00 */
.L_x_253:
[----:B------:R-:W-:Y:S01]  /*a3e0*/  LOP3.LUT R0, R15, UR76, RZ, 0xfc, !PT ;  /* 0x0000004c0f007c12 */ /* 0x000fe2000f8efcff */
[----:B------:R-:W-:Y:S03]  /*a3f0*/  BSSY.RECONVERGENT B1, `(.L_x_177) ;  /* 0x0000029000017945 */ /* 0x000fe60003800200 */
[----:B------:R-:W-:-:S13]  /*a400*/  ISETP.NE.U32.AND P0, PT, R0, RZ, PT ;  /* 0x000000ff0000720c */ /* 0x000fda0003f05070 */
[----:B-1----:R-:W-:Y:S05]  /*a410*/  @P0 BRA `(.L_x_178) ;  /* 0x00000000005c0947 */ /* 0x002fea0003800000 */
[----:B------:R-:W1:Y:S01]  /*a420*/  I2F.U32.RP R2, UR5 ;  /* 0x0000000500027d06 */ /* 0x000e620008209000 */
[----:B------:R-:W-:Y:S01]  /*a430*/  ISETP.NE.U32.AND P2, PT, RZ, UR5, PT ;  /* 0x00000005ff007c0c */ /* 0x000fe2000bf45070 */
[----:B------:R-:W-:-:S06]  /*a440*/  HFMA2 R13, -RZ, RZ, 0, 0 ;  /* 0x00000000ff0d7431 */ /* 0x000fcc00000001ff */
[----:B-1----:R-:W1:Y:S02]  /*a450*/  MUFU.RCP R2, R2 ;  /* 0x0000000200027308 */ /* 0x002e640000001000 */
[----:B-1----:R-:W-:-:S06]  /*a460*/  VIADD R4, R2, 0xffffffe ;  /* 0x0ffffffe02047836 */ /* 0x002fcc0000000000 */
[----:B------:R1:W2:Y:S02]  /*a470*/  F2I.FTZ.U32.TRUNC.NTZ R5, R4 ;  /* 0x0000000400057305 */ /* 0x0002a4000021f000 */
[----:B-1----:R-:W-:Y:S01]  /*a480*/  IMAD.MOV.U32 R4, RZ, RZ, RZ ;  /* 0x000000ffff047224 */ /* 0x002fe200078e00ff */
[----:B--2---:R-:W-:-:S05]  /*a490*/  IADD3 R7, PT, PT, RZ, -R5, RZ ;  /* 0x80000005ff077210 */ /* 0x004fca0007ffe0ff */
        /* <DEDUP_REMOVED lines=8> */
[----:B------:R-:W-:Y:S01]  /*a520*/  ISETP.GE.U32.AND P1, PT, R0, UR5, PT ;  /* 0x0000000500007c0c */ /* 0x000fe2000bf26070 */
[----:B------:R-:W-:-:S12]  /*a530*/  IMAD.MOV.U32 R0, RZ, RZ, RZ ;  /* 0x000000ffff007224 */ /* 0x000fd800078e00ff */
[----:B------:R-:W-:Y:S01]  /*a540*/  @P1 VIADD R12, R12, 0x1 ;  /* 0x000000010c0c1836 */ /* 0x000fe20000000000 */
[----:B------:R-:W-:-:S04]  /*a550*/  @!P2 LOP3.LUT R12, RZ, UR5, RZ, 0x33, !PT ;  /* 0x00000005ff0cac12 */ /* 0x000fc8000f8e33ff */
[----:B------:R-:W-:-:S05]  /*a560*/  IADD3 R5, PT, PT, -R12, RZ, RZ ;  /* 0x000000ff0c057210 */ /* 0x000fca0007ffe1ff */
[----:B------:R-:W-:Y:S01]  /*a570*/  IMAD R8, R5, UR5, R14 ;  /* 0x0000000505087c24 */ /* 0x000fe2000f8e020e */
[----:B------:R-:W-:Y:S06]  /*a580*/  BRA `(.L_x_179) ;  /* 0x00000000003c7947 */ /* 0x000fec0003800000 */
.L_x_178:
[----:B------:R-:W1:Y:S01]  /*a590*/  LDCU.64 UR50, c[0x0][0x3a0] ;  /* 0x00007400ff3277ac */ /* 0x000e620008000a00 */
[----:B------:R-:W-:Y:S01]  /*a5a0*/  IMAD.MOV.U32 R8, RZ, RZ, R14 ;  /* 0x000000ffff087224 */ /* 0x000fe200078e000e */
[----:B------:R-:W-:Y:S02]  /*a5b0*/  MOV R7, R15 ;  /* 0x0000000f00077202 */ /* 0x000fe40000000f00 */
[----:B------:R-:W-:Y:S02]  /*a5c0*/  MOV R4, 0xa600 ;  /* 0x0000a60000047802 */ /* 0x000fe40000000f00 */
[----:B-1----:R-:W-:Y:S01]  /*a5d0*/  MOV R6, UR50 ;  /* 0x0000003200067c02 */ /* 0x002fe20008000f00 */
[----:B------:R-:W-:-:S07]  /*a5e0*/  IMAD.U32 R5, RZ, RZ, UR51 ;  /* 0x00000033ff057e24 */ /* 0x000fce000f8e00ff */
[----:B0-----:R-:W-:Y:S05]  /*a5f0*/  CALL.REL.NOINC `($__internal_0_$__cuda_sm20_div_s64) ;  /* 0x00000054007c7944 */ /* 0x001fea0003c00000 */
[----:B------:R-:W-:Y:S01]  /*a600*/  IADD3 R7, P0, PT, RZ, -R6, RZ ;  /* 0x80000006ff077210 */ /* 0x000fe20007f1e0ff */
[----:B------:R-:W-:Y:S01]  /*a610*/  IMAD.MOV.U32 R12, RZ, RZ, R6 ;  /* 0x000000ffff0c7224 */ /* 0x000fe200078e0006 */
[----:B------:R-:W-:-:S03]  /*a620*/  MOV R13, R5 ;  /* 0x00000005000d7202 */ /* 0x000fc60000000f00 */
[----:B------:R-:W-:Y:S02]  /*a630*/  IMAD.X R0, RZ, RZ, ~R5, P0 ;  /* 0x000000ffff007224 */ /* 0x000fe400000e0e05 */
[----:B------:R-:W-:-:S04]  /*a640*/  IMAD.WIDE.U32 R8, R7, UR34, R14 ;  /* 0x0000002207087c25 */ /* 0x000fc8000f8e000e */
[----:B------:R-:W-:-:S04]  /*a650*/  IMAD R0, R0, UR34, RZ ;  /* 0x0000002200007c24 */ /* 0x000fc8000f8e02ff */
[----:B------:R-:W-:-:S05]  /*a660*/  IMAD R7, R7, UR35, R0 ;  /* 0x0000002307077c24 */ /* 0x000fca000f8e0200 */
[----:B------:R-:W-:-:S07]  /*a670*/  IADD3 R0, PT, PT, R7, R9, RZ ;  /* 0x0000000907007210 */ /* 0x000fce0007ffe0ff */
.L_x_179:
[----:B0-----:R-:W-:Y:S05]  /*a680*/  BSYNC.RECONVERGENT B1 ;  /* 0x0000000000017941 */ /* 0x001fea0003800200 */
.L_x_177:
[----:B------:R-:W-:Y:S01]  /*a690*/  UISETP.NE.AND UP0, UPT, UR4, 0x1, UPT ;  /* 0x000000010400788c */ /* 0x000fe2000bf05270 */
[----:B------:R-:W-:Y:S02]  /*a6a0*/  IMAD R7, R0, UR36, RZ ;  /* 0x0000002400077c24 */ /* 0x000fe4000f8e02ff */
[----:B------:R-:W-:-:S04]  /*a6b0*/  IMAD.WIDE.U32 R4, R8, UR36, RZ ;  /* 0x0000002408047c25 */ /* 0x000fc8000f8e00ff */
[----:B------:R-:W-:Y:S02]  /*a6c0*/  IMAD R7, R8, UR37, R7 ;  /* 0x0000002508077c24 */ /* 0x000fe4000f8e0207 */
[----:B------:R-:W-:-:S03]  /*a6d0*/  IMAD.MOV.U32 R2, RZ, RZ, R4 ;  /* 0x000000ffff027224 */ /* 0x000fc600078e0004 */
[----:B------:R-:W-:Y:S01]  /*a6e0*/  IADD3 R0, PT, PT, R5, R7, RZ ;  /* 0x0000000705007210 */ /* 0x000fe20007ffe0ff */
[----:B------:R-:W-:Y:S06]  /*a6f0*/  BRA.U !UP0, `(.L_x_180) ;  /* 0x0000005108f87547 */ /* 0x000fec000b800000 */
[----:B------:R-:W-:Y:S01]  /*a700*/  LOP3.LUT R4, R13, UR75, RZ, 0xfc, !PT ;  /* 0x0000004b0d047c12 */ /* 0x000fe2000f8efcff */
[----:B------:R-:W-:Y:S03]  /*a710*/  BSSY.RECONVERGENT B1, `(.L_x_181) ;  /* 0x000002c000017945 */ /* 0x000fe60003800200 */
[----:B------:R-:W-:-:S13]  /*a720*/  ISETP.NE.U32.AND P0, PT, R4, RZ, PT ;  /* 0x000000ff0400720c */ /* 0x000fda0003f05070 */
[----:B------:R-:W-:Y:S05]  /*a730*/  @P0 BRA `(.L_x_182) ;  /* 0x0000000000600947 */ /* 0x000fea0003800000 */
[----:B------:R-:W0:Y:S01]  /*a740*/  I2F.U32.RP R6, UR6 ;  /* 0x0000000600067d06 */ /* 0x000e220008209000 */
[----:B------:R-:W-:Y:S01]  /*a750*/  IMAD.MOV.U32 R4, RZ, RZ, RZ ;  /* 0x000000ffff047224 */ /* 0x000fe200078e00ff */
[----:B------:R-:W-:Y:S01]  /*a760*/  ISETP.NE.U32.AND P2, PT, RZ, UR6, PT ;  /* 0x00000006ff007c0c */ /* 0x000fe2000bf45070 */
[----:B------:R-:W-:-:S05]  /*a770*/  IMAD.MOV.U32 R13, RZ, RZ, RZ ;  /* 0x000000ffff0d7224 */ /* 0x000fca00078e00ff */
[----:B0-----:R-:W0:Y:S02]  /*a780*/  MUFU.RCP R6, R6 ;  /* 0x0000000600067308 */ /* 0x001e240000001000 */
[----:B0-----:R-:W-:-:S06]  /*a790*/  VIADD R7, R6, 0xffffffe ;  /* 0x0ffffffe06077836 */ /* 0x001fcc0000000000 */
        /* <DEDUP_REMOVED lines=16> */
[----:B------:R-:W-:Y:S01]  /*a8a0*/  MOV R12, R4 ;  /* 0x00000004000c7202 */ /* 0x000fe20000000f00 */
[----:B------:R-:W-:Y:S06]  /*a8b0*/  BRA `(.L_x_183) ;  /* 0x0000000000447947 */ /* 0x000fec0003800000 */
.L_x_182:
[----:B------:R-:W0:Y:S01]  /*a8c0*/  LDCU.64 UR50, c[0x0][0x3a8] ;  /* 0x00007500ff3277ac */ /* 0x000e220008000a00 */
[----:B------:R-:W-:Y:S01]  /*a8d0*/  MOV R8, R12 ;  /* 0x0000000c00087202 */ /* 0x000fe20000000f00 */
[----:B------:R-:W-:Y:S01]  /*a8e0*/  IMAD.MOV.U32 R7, RZ, RZ, R13 ;  /* 0x000000ffff077224 */ /* 0x000fe200078e000d */
[----:B------:R-:W-:Y:S01]  /*a8f0*/  MOV R4, 0xa930 ;  /* 0x0000a93000047802 */ /* 0x000fe20000000f00 */
[----:B0-----:R-:W-:Y:S01]  /*a900*/  IMAD.U32 R6, RZ, RZ, UR50 ;  /* 0x00000032ff067e24 */ /* 0x001fe2000f8e00ff */
[----:B------:R-:W-:-:S07]  /*a910*/  MOV R5, UR51 ;  /* 0x0000003300057c02 */ /* 0x000fce0008000f00 */
[----:B------:R-:W-:Y:S05]  /*a920*/  CALL.REL.NOINC `($__internal_0_$__cuda_sm20_div_s64) ;  /* 0x0000005000b07944 */ /* 0x000fea0003c00000 */
[-C--:B------:R-:W-:Y:S01]  /*a930*/  IADD3 R7, P0, PT, RZ, -R6.reuse, RZ ;  /* 0x80000006ff077210 */ /* 0x080fe20007f1e0ff */
[----:B------:R-:W-:Y:S01]  /*a940*/  IMAD.MOV.U32 R8, RZ, RZ, R12 ;  /* 0x000000ffff087224 */ /* 0x000fe200078e000c */
[----:B------:R-:W-:Y:S01]  /*a950*/  MOV R9, R13 ;  /* 0x0000000d00097202 */ /* 0x000fe20000000f00 */
[----:B------:R-:W-:Y:S01]  /*a960*/  IMAD.MOV.U32 R13, RZ, RZ, R5 ;  /* 0x000000ffff0d7224 */ /* 0x000fe200078e0005 */
[----:B------:R-:W-:Y:S02]  /*a970*/  IADD3.X R4, PT, PT, RZ, ~R5, RZ, P0, !PT ;  /* 0x80000005ff047210 */ /* 0x000fe400007fe4ff */
[----:B------:R-:W-:Y:S01]  /*a980*/  MOV R12, R6 ;  /* 0x00000006000c7202 */ /* 0x000fe20000000f00 */
[----:B------:R-:W-:-:S04]  /*a990*/  IMAD.WIDE.U32 R8, R7, UR38, R8 ;  /* 0x0000002607087c25 */ /* 0x000fc8000f8e0008 */
[----:B------:R-:W-:-:S04]  /*a9a0*/  IMAD R4, R4, UR38, RZ ;  /* 0x0000002604047c24 */ /* 0x000fc8000f8e02ff */
[----:B------:R-:W-:-:S04]  /*a9b0*/  IMAD R7, R7, UR39, R4 ;  /* 0x0000002707077c24 */ /* 0x000fc8000f8e0204 */
[----:B------:R-:W-:-:S07]  /*a9c0*/  IMAD.IADD R7, R7, 0x1, R9 ;  /* 0x0000000107077824 */ /* 0x000fce00078e0209 */
.L_x_183:
[----:B------:R-:W-:Y:S05]  /*a9d0*/  BSYNC.RECONVERGENT B1 ;  /* 0x0000000000017941 */ /* 0x000fea0003800200 */
.L_x_181:
[----:B------:R-:W-:Y:S01]  /*a9e0*/  ISETP.NE.AND P0, PT, R3, 0x2, PT ;  /* 0x000000020300780c */ /* 0x000fe20003f05270 */
[----:B------:R-:W-:Y:S01]  /*a9f0*/  IMAD R7, R7, UR40, RZ ;  /* 0x0000002807077c24 */ /* 0x000fe2000f8e02ff */
[----:B------:R-:W-:Y:S01]  /*aa00*/  MOV R4, R2 ;  /* 0x0000000200047202 */ /* 0x000fe20000000f00 */
[----:B------:R-:W-:Y:S02]  /*aa10*/  IMAD.MOV.U32 R5, RZ, RZ, R0 ;  /* 0x000000ffff057224 */ /* 0x000fe400078e0000 */
[C---:B------:R-:W-:Y:S02]  /*aa20*/  IMAD R7, R8.reuse, UR41, R7 ;  /* 0x0000002908077c24 */ /* 0x040fe4000f8e0207 */
[----:B------:R-:W-:-:S04]  /*aa30*/  IMAD.WIDE.U32 R4, R8, UR40, R4 ;  /* 0x0000002808047c25 */ /* 0x000fc8000f8e0004 */
[----:B------:R-:W-:Y:S01]  /*aa40*/  IMAD.MOV.U32 R2, RZ, RZ, R4 ;  /* 0x000000ffff027224 */ /* 0x000fe200078e0004 */
[----:B------:R-:W-:Y:S01]  /*aa50*/  IADD3 R0, PT, PT, R5, R7, RZ ;  /* 0x0000000705007210 */ /* 0x000fe20007ffe0ff */
[----:B------:R-:W-:Y:S06]  /*aa60*/  @!P0 BRA `(.L_x_180) ;  /* 0x00000050001c8947 */ /* 0x000fec0003800000 */
[----:B------:R-:W-:Y:S01]  /*aa70*/  LOP3.LUT R4, R13, UR74, RZ, 0xfc, !PT ;  /* 0x0000004a0d047c12 */ /* 0x000fe2000f8efcff */
[----:B------:R-:W-:Y:S03]  /*aa80*/  BSSY.RECONVERGENT B1, `(.L_x_184) ;  /* 0x000002c000017945 */ /* 0x000fe60003800200 */
[----:B------:R-:W-:-:S13]  /*aa90*/  ISETP.NE.U32.AND P0, PT, R4, RZ, PT ;  /* 0x000000ff0400720c */ /* 0x000fda0003f05070 */
[----:B------:R-:W-:Y:S05]  /*aaa0*/  @P0 BRA `(.L_x_185) ;  /* 0x0000000000600947 */ /* 0x000fea0003800000 */
[----:B------:R-:W0:Y:S01]  /*aab0*/  I2F.U32.RP R6, UR7 ;  /* 0x0000000700067d06 */ /* 0x000e220008209000 */
[----:B------:R-:W-:Y:S01]  /*aac0*/  HFMA2 R4, -RZ, RZ, 0, 0 ;  /* 0x00000000ff047431 */ /* 0x000fe200000001ff */
[----:B------:R-:W-:Y:S01]  /*aad0*/  ISETP.NE.U32.AND P2, PT, RZ, UR7, PT ;  /* 0x00000007ff007c0c */ /* 0x000fe2000bf45070 */
[----:B------:R-:W-:-:S05]  /*aae0*/  HFMA2 R13, -RZ, RZ, 0, 0 ;  /* 0x00000000ff0d7431 */ /* 0x000fca00000001ff */
[----:B0-----:R-:W0:Y:S02]  /*aaf0*/  MUFU.RCP R6, R6 ;  /* 0x0000000600067308 */ /* 0x001e240000001000 */
[----:B0-----:R-:W-:-:S06]  /*ab00*/  IADD3 R7, PT, PT, R6, 0xffffffe, RZ ;  /* 0x0ffffffe06077810 */ /* 0x001fcc0007ffe0ff */
[----:B------:R0:W1:Y:S02]  /*ab10*/  F2I.FTZ.U32.TRUNC.NTZ R5, R7 ;  /* 0x0000000700057305 */ /* 0x000064000021f000 */
[----:B0-----:R-:W-:Y:S01]  /*ab20*/  MOV R7, RZ ;  /* 0x000000ff00077202 */ /* 0x001fe20000000f00 */
[----:B-1----:R-:W-:-:S04]  /*ab30*/  IMAD.MOV R9, RZ, RZ, -R5 ;  /* 0x000000ffff097224 */ /* 0x002fc800078e0a05 */
        /* <DEDUP_REMOVED lines=13> */
[----:B------:R-:W-:Y:S01]  /*ac10*/  IMAD.MOV.U32 R12, RZ, RZ, R4 ;  /* 0x000000ffff0c7224 */ /* 0x000fe200078e0004 */
[----:B------:R-:W-:Y:S06]  /*ac20*/  BRA `(.L_x_186) ;  /* 0x0000000000447947 */ /* 0x000fec0003800000 */
.L_x_185:
[----:B------:R-:W0:Y:S01]  /*ac30*/  LDCU.64 UR50, c[0x0][0x3b0] ;  /* 0x00007600ff3277ac */ /* 0x000e220008000a00 */
[----:B------:R-:W-:Y:S01]  /*ac40*/  IMAD.MOV.U32 R8, RZ, RZ, R12 ;  /* 0x000000ffff087224 */ /* 0x000fe200078e000c */
[----:B------:R-:W-:Y:S02]  /*ac50*/  MOV R7, R13 ;  /* 0x0000000d00077202 */ /* 0x000fe40000000f00 */
[----:B------:R-:W-:Y:S02]  /*ac60*/  MOV R4, 0xaca0 ;  /* 0x0000aca000047802 */ /* 0x000fe40000000f00 */
[----:B0-----:R-:W-:Y:S01]  /*ac70*/  MOV R6, UR50 ;  /* 0x0000003200067c02 */ /* 0x001fe20008000f00 */
[----:B------:R-:W-:-:S07]  /*ac80*/  IMAD.U32 R5, RZ, RZ, UR51 ;  /* 0x00000033ff057e24 */ /* 0x000fce000f8e00ff */
[----:B------:R-:W-:Y:S05]  /*ac90*/  CALL.REL.NOINC `($__internal_0_$__cuda_sm20_div_s64) ;  /* 0x0000004c00d47944 */ /* 0x000fea0003c00000 */
[----:B------:R-:W-:Y:S01]  /*aca0*/  IADD3 R7, P0, PT, RZ, -R6, RZ ;  /* 0x80000006ff077210 */ /* 0x000fe20007f1e0ff */
[----:B------:R-:W-:Y:S01]  /*acb0*/  IMAD.MOV.U32 R9, RZ, RZ, R13 ;  /* 0x000000ffff097224 */ /* 0x000fe200078e000d */
[----:B------:R-:W-:Y:S01]  /*acc0*/  MOV R8, R12 ;  /* 0x0000000c00087202 */ /* 0x000fe20000000f00 */
[----:B------:R-:W-:Y:S01]  /*acd0*/  IMAD.MOV.U32 R12, RZ, RZ, R6 ;  /* 0x000000ffff0c7224 */ /* 0x000fe200078e0006 */
[----:B------:R-:W-:Y:S01]  /*ace0*/  MOV R13, R5 ;  /* 0x00000005000d7202 */ /* 0x000fe20000000f00 */
[----:B------:R-:W-:Y:S02]  /*acf0*/  IMAD.X R4, RZ, RZ, ~R5, P0 ;  /* 0x000000ffff047224 */ /* 0x000fe400000e0e05 */
[----:B------:R-:W-:-:S04]  /*ad00*/  IMAD.WIDE.U32 R8, R7, UR42, R8 ;  /* 0x0000002a07087c25 */ /* 0x000fc8000f8e0008 */
[----:B------:R-:W-:-:S04]  /*ad10*/  IMAD R4, R4, UR42, RZ ;  /* 0x0000002a04047c24 */ /* 0x000fc8000f8e02ff */
[----:B------:R-:W-:-:S05]  /*ad20*/  IMAD R7, R7, UR43, R4 ;  /* 0x0000002b07077c24 */ /* 0x000fca000f8e0204 */
[----:B------:R-:W-:-:S07]  /*ad30*/  IADD3 R7, PT, PT, R7, R9, RZ ;  /* 0x0000000907077210 */ /* 0x000fce0007ffe0ff */
.L_x_186:
[----:B------:R-:W-:Y:S05]  /*ad40*/  BSYNC.RECONVERGENT B1 ;  /* 0x0000000000017941 */ /* 0x000fea0003800200 */
.L_x_184:
[----:B------:R-:W-:Y:S01]  /*ad50*/  ISETP.NE.AND P0, PT, R3, 0x3, PT ;  /* 0x000000030300780c */ /* 0x000fe20003f05270 */
[----:B------:R-:W-:Y:S01]  /*ad60*/  IMAD.MOV.U32 R4, RZ, RZ, R2 ;  /* 0x000000ffff047224 */ /* 0x000fe200078e0002 */
[----:B------:R-:W-:Y:S01]  /*ad70*/  MOV R5, R0 ;  /* 0x0000000000057202 */ /* 0x000fe20000000f00 */
[----:B------:R-:W-:Y:S02]  /*ad80*/  IMAD R7, R7, UR44, RZ ;  /* 0x0000002c07077c24 */ /* 0x000fe4000f8e02ff */
[----:B------:R-:W-:-:S04]  /*ad90*/  IMAD.WIDE.U32 R4, R8, UR44, R4 ;  /* 0x0000002c08047c25 */ /* 0x000fc8000f8e0004 */
[----:B------:R-:W-:Y:S01]  /*ada0*/  IMAD R7, R8, UR45, R7 ;  /* 0x0000002d08077c24 */ /* 0x000fe2000f8e0207 */
[----:B------:R-:W-:-:S03]  /*adb0*/  MOV R2, R4 ;  /* 0x0000000400027202 */ /* 0x000fc60000000f00 */
[----:B------:R-:W-:Y:S01]  /*adc0*/  IMAD.IADD R0, R5, 0x1, R7 ;  /* 0x0000000105007824 */ /* 0x000fe200078e0207 */
[----:B------:R-:W-:Y:S06]  /*add0*/  @!P0 BRA `(.L_x_180) ;  /* 0x0000004c00408947 */ /* 0x000fec0003800000 */
        /* <DEDUP_REMOVED lines=28> */
.L_x_188:
        /* <DEDUP_REMOVED lines=17> */
.L_x_189:
[----:B------:R-:W-:Y:S05]  /*b0b0*/  BSYNC.RECONVERGENT B1 ;  /* 0x0000000000017941 */ /* 0x000fea0003800200 */
.L_x_187:
        /* <DEDUP_REMOVED lines=37> */
.L_x_191:
        /* <DEDUP_REMOVED lines=8> */
[----:B------:R-:W-:Y:S01]  /*b390*/  IADD3 R7, P0, PT, RZ, -R6, RZ ;  /* 0x80000006ff077210 */ /* 0x000fe20007f1e0ff */
[----:B------:R-:W-:Y:S01]  /*b3a0*/  IMAD.MOV.U32 R9, RZ, RZ, R13 ;  /* 0x000000ffff097224 */ /* 0x000fe200078e000d */
[----:B------:R-:W-:Y:S01]  /*b3b0*/  MOV R8, R12 ;  /* 0x0000000c00087202 */ /* 0x000fe20000000f00 */
[----:B------:R-:W-:Y:S01]  /*b3c0*/  IMAD.MOV.U32 R12, RZ, RZ, R6 ;  /* 0x000000ffff0c7224 */ /* 0x000fe200078e0006 */
[----:B------:R-:W-:Y:S01]  /*b3d0*/  MOV R13, R5 ;  /* 0x00000005000d7202 */ /* 0x000fe20000000f00 */
[----:B------:R-:W-:-:S04]  /*b3e0*/  IMAD.X R4, RZ, RZ, ~R5, P0 ;  /* 0x000000ffff047224 */ /* 0x000fc800000e0e05 */
[----:B0-----:R-:W-:Y:S02]  /*b3f0*/  IMAD R4, R4, UR50, RZ ;  /* 0x0000003204047c24 */ /* 0x001fe4000f8e02ff */
[----:B------:R-:W-:-:S04]  /*b400*/  IMAD.WIDE.U32 R8, R7, UR50, R8 ;  /* 0x0000003207087c25 */ /* 0x000fc8000f8e0008 */
[----:B------:R-:W-:-:S05]  /*b410*/  IMAD R7, R7, UR51, R4 ;  /* 0x0000003307077c24 */ /* 0x000fca000f8e0204 */
[----:B------:R-:W-:-:S07]  /*b420*/  IADD3 R7, PT, PT, R7, R9, RZ ;  /* 0x0000000907077210 */ /* 0x000fce0007ffe0ff */
.L_x_192:
[----:B------:R-:W-:Y:S05]  /*b430*/  BSYNC.RECONVERGENT B1 ;  /* 0x0000000000017941 */ /* 0x000fea0003800200 */
.L_x_190:
[----:B------:R-:W0:Y:S01]  /*b440*/  LDCU.64 UR50, c[0x0][0x488] ;  /* 0x00009100ff3277ac */ /* 0x000e220008000a00 */
[----:B------:R-:W-:Y:S01]  /*b450*/  ISETP.NE.AND P0, PT, R3, 0x5, PT ;  /* 0x000000050300780c */ /* 0x000fe20003f05270 */
[----:B------:R-:W-:Y:S01]  /*b460*/  IMAD.MOV.U32 R4, RZ, RZ, R2 ;  /* 0x000000ffff047224 */ /* 0x000fe200078e0002 */
[----:B------:R-:W-:Y:S01]  /*b470*/  MOV R5, R0 ;  /* 0x0000000000057202 */ /* 0x000fe20000000f00 */
[----:B0-----:R-:W-:Y:S02]  /*b480*/  IMAD R7, R7, UR50, RZ ;  /* 0x0000003207077c24 */ /* 0x001fe4000f8e02ff */
[----:B------:R-:W-:-:S04]  /*b490*/  IMAD.WIDE.U32 R4, R8, UR50, R4 ;  /* 0x0000003208047c25 */ /* 0x000fc8000f8e0004 */
[----:B------:R-:W-:Y:S02]  /*b4a0*/  IMAD R7, R8, UR51, R7 ;  /* 0x0000003308077c24 */ /* 0x000fe4000f8e0207 */
[----:B------:R-:W-:-:S03]  /*b4b0*/  IMAD.MOV.U32 R2, RZ, RZ, R4 ;  /* 0x000000ffff027224 */ /* 0x000fc600078e0004 */
[----:B------:R-:W-:Y:S01]  /*b4c0*/  IADD3 R0, PT, PT, R5, R7, RZ ;  /* 0x0000000705007210 */ /* 0x000fe20007ffe0ff */
        /* <DEDUP_REMOVED lines=29> */
.L_x_194:
[----:B------:R-:W0:Y:S01]  /*b6a0*/  LDCU.64 UR50, c[0x0][0x3c8] ;  /* 0x00007900ff3277ac */ /* 0x000e220008000a00 */
[----:B------:R-:W-:Y:S01]  /*b6b0*/  MOV R8, R12 ;  /* 0x0000000c00087202 */ /* 0x000fe20000000f00 */
[----:B------:R-:W-:Y:S01]  /*b6c0*/  IMAD.MOV.U32 R7, RZ, RZ, R13 ;  /* 0x000000ffff077224 */ /* 0x000fe200078e000d */
[----:B------:R-:W-:Y:S01]  /*b6d0*/  MOV R4, 0xb710 ;  /* 0x0000b71000047802 */ /* 0x000fe20000000f00 */
[----:B0-----:R-:W-:Y:S01]  /*b6e0*/  IMAD.U32 R6, RZ, RZ, UR50 ;  /* 0x00000032ff067e24 */ /* 0x001fe2000f8e00ff */
[----:B------:R-:W-:-:S07]  /*b6f0*/  MOV R5, UR51 ;  /* 0x0000003300057c02 */ /* 0x000fce0008000f00 */
[----:B------:R-:W-:Y:S05]  /*b700*/  CALL.REL.NOINC `($__internal_0_$__cuda_sm20_div_s64) ;  /* 0x0000004400387944 */ /* 0x000fea0003c00000 */
[----:B------:R-:W0:Y:S01]  /*b710*/  LDCU.64 UR50, c[0x0][0x3c8] ;  /* 0x00007900ff3277ac */ /* 0x000e220008000a00 */
[-C--:B------:R-:W-:Y:S01]  /*b720*/  IADD3 R7, P0, PT, RZ, -R6.reuse, RZ ;  /* 0x80000006ff077210 */ /* 0x080fe20007f1e0ff */
[----:B------:R-:W-:Y:S01]  /*b730*/  IMAD.MOV.U32 R8, RZ, RZ, R12 ;  /* 0x000000ffff087224 */ /* 0x000fe200078e000c */
[----:B------:R-:W-:Y:S01]  /*b740*/  MOV R9, R13 ;  /* 0x0000000d00097202 */ /* 0x000fe20000000f00 */
[----:B------:R-:W-:Y:S01]  /*b750*/  IMAD.MOV.U32 R13, RZ, RZ, R5 ;  /* 0x000000ffff0d7224 */ /* 0x000fe200078e0005 */
[----:B------:R-:W-:Y:S02]  /*b760*/  IADD3.X R4, PT, PT, RZ, ~R5, RZ, P0, !PT ;  /* 0x80000005ff047210 */ /* 0x000fe400007fe4ff */
[----:B------:R-:W-:-:S03]  /*b770*/  MOV R12, R6 ;  /* 0x00000006000c7202 */ /* 0x000fc60000000f00 */
[----:B0-----:R-:W-:Y:S02]  /*b780*/  IMAD R4, R4, UR50, RZ ;  /* 0x0000003204047c24 */ /* 0x001fe4000f8e02ff */
[----:B------:R-:W-:-:S04]  /*b790*/  IMAD.WIDE.U32 R8, R7, UR50, R8 ;  /* 0x0000003207087c25 */ /* 0x000fc8000f8e0008 */
[----:B------:R-:W-:-:S04]  /*b7a0*/  IMAD R7, R7, UR51, R4 ;  /* 0x0000003307077c24 */ /* 0x000fc8000f8e0204 */
[----:B------:R-:W-:-:S07]  /*b7b0*/  IMAD.IADD R7, R7, 0x1, R9 ;  /* 0x0000000107077824 */ /* 0x000fce00078e0209 */
.L_x_195:
[----:B------:R-:W-:Y:S05]  /*b7c0*/  BSYNC.RECONVERGENT B1 ;  /* 0x0000000000017941 */ /* 0x000fea0003800200 */
.L_x_193:
[----:B------:R-:W0:Y:S01]  /*b7d0*/  LDCU.64 UR50, c[0x0][0x490] ;  /* 0x00009200ff3277ac */ /* 0x000e220008000a00 */
[----:B------:R-:W-:Y:S01]  /*b7e0*/  ISETP.NE.AND P0, PT, R3, 0x6, PT ;  /* 0x000000060300780c */ /* 0x000fe20003f05270 */
[----:B------:R-:W-:Y:S01]  /*b7f0*/  IMAD.MOV.U32 R5, RZ, RZ, R0 ;  /* 0x000000ffff057224 */ /* 0x000fe200078e0000 */
[----:B------:R-:W-:Y:S01]  /*b800*/  MOV R4, R2 ;  /* 0x0000000200047202 */ /* 0x000fe20000000f00 */
[----:B0-----:R-:W-:-:S04]  /*b810*/  IMAD R7, R7, UR50, RZ ;  /* 0x0000003207077c24 */ /* 0x001fc8000f8e02ff */
        /* <DEDUP_REMOVED lines=33> */
.L_x_197:
        /* <DEDUP_REMOVED lines=18> */
.L_x_198:
[----:B------:R-:W-:Y:S05]  /*bb50*/  BSYNC.RECONVERGENT B1 ;  /* 0x0000000000017941 */ /* 0x000fea0003800200 */
.L_x_196:
        /* <DEDUP_REMOVED lines=38> */
.L_x_200:
        /* <DEDUP_REMOVED lines=18> */
.L_x_201:
[----:B------:R-:W-:Y:S05]  /*bee0*/  BSYNC.RECONVERGENT B1 ;  /* 0x0000000000017941 */ /* 0x000fea0003800200 */
.L_x_199:
        /* <DEDUP_REMOVED lines=38> */
.L_x_203:
        /* <DEDUP_REMOVED lines=18> */
.L_x_204:
[----:B------:R-:W-:Y:S05]  /*c270*/  BSYNC.RECONVERGENT B1 ;  /* 0x0000000000017941 */ /* 0x000fea0003800200 */
.L_x_202:
        /* <DEDUP_REMOVED lines=38> */
.L_x_206:
        /* <DEDUP_REMOVED lines=18> */
.L_x_207:
[----:B------:R-:W-:Y:S05]  /*c600*/  BSYNC.RECONVERGENT B1 ;  /* 0x0000000000017941 */ /* 0x000fea0003800200 */
.L_x_205:
        /* <DEDUP_REMOVED lines=38> */
.L_x_209:
        /* <DEDUP_REMOVED lines=18> */
.L_x_210:
[----:B------:R-:W-:Y:S05]  /*c990*/  BSYNC.RECONVERGENT B1 ;  /* 0x0000000000017941 */ /* 0x000fea0003800200 */
.L_x_208:
        /* <DEDUP_REMOVED lines=38> */
.L_x_212:
        /* <DEDUP_REMOVED lines=18> */
.L_x_213:
[----:B------:R-:W-:Y:S05]  /*cd20*/  BSYNC.RECONVERGENT B1 ;  /* 0x0000000000017941 */ /* 0x000fea0003800200 */
.L_x_211:
        /* <DEDUP_REMOVED lines=38> */
.L_x_215:
        /* <DEDUP_REMOVED lines=18> */
.L_x_216:
[----:B------:R-:W-:Y:S05]  /*d0b0*/  BSYNC.RECONVERGENT B1 ;  /* 0x0000000000017941 */ /* 0x000fea0003800200 */
.L_x_214:
        /* <DEDUP_REMOVED lines=38> */
.L_x_218:
        /* <DEDUP_REMOVED lines=18> */
.L_x_219:
[----:B------:R-:W-:Y:S05]  /*d440*/  BSYNC.RECONVERGENT B1 ;  /* 0x0000000000017941 */ /* 0x000fea0003800200 */
.L_x_217:
        /* <DEDUP_REMOVED lines=38> */
.L_x_221:
        /* <DEDUP_REMOVED lines=18> */
.L_x_222:
[----:B------:R-:W-:Y:S05]  /*d7d0*/  BSYNC.RECONVERGENT B1 ;  /* 0x0000000000017941 */ /* 0x000fea0003800200 */
.L_x_220:
        /* <DEDUP_REMOVED lines=38> */
.L_x_224:
        /* <DEDUP_REMOVED lines=18> */
.L_x_225:
[----:B------:R-:W-:Y:S05]  /*db60*/  BSYNC.RECONVERGENT B1 ;  /* 0x0000000000017941 */ /* 0x000fea0003800200 */
.L_x_223:
        /* <DEDUP_REMOVED lines=38> */
.L_x_227:
        /* <DEDUP_REMOVED lines=18> */
.L_x_228:
[----:B------:R-:W-:Y:S05]  /*def0*/  BSYNC.RECONVERGENT B1 ;  /* 0x0000000000017941 */ /* 0x000fea0003800200 */
.L_x_226:
        /* <DEDUP_REMOVED lines=38> */
.L_x_230:
        /* <DEDUP_REMOVED lines=18> */
.L_x_231:
[----:B------:R-:W-:Y:S05]  /*e280*/  BSYNC.RECONVERGENT B1 ;  /* 0x0000000000017941 */ /* 0x000fea0003800200 */
.L_x_229:
        /* <DEDUP_REMOVED lines=38> */
.L_x_233:
        /* <DEDUP_REMOVED lines=18> */
.L_x_234:
[----:B------:R-:W-:Y:S05]  /*e610*/  BSYNC.RECONVERGENT B1 ;  /* 0x0000000000017941 */ /* 0x000fea0003800200 */
.L_x_232:
        /* <DEDUP_REMOVED lines=38> */
.L_x_236:
        /* <DEDUP_REMOVED lines=18> */
.L_x_237:
[----:B------:R-:W-:Y:S05]  /*e9a0*/  BSYNC.RECONVERGENT B1 ;  /* 0x0000000000017941 */ /* 0x000fea0003800200 */
.L_x_235:
        /* <DEDUP_REMOVED lines=38> */
.L_x_239:
        /* <DEDUP_REMOVED lines=18> */
.L_x_240:
[----:B------:R-:W-:Y:S05]  /*ed30*/  BSYNC.RECONVERGENT B1 ;  /* 0x0000000000017941 */ /* 0x000fea0003800200 */
.L_x_238:
        /* <DEDUP_REMOVED lines=38> */
.L_x_242:
        /* <DEDUP_REMOVED lines=18> */
.L_x_243:
[----:B------:R-:W-:Y:S05]  /*f0c0*/  BSYNC.RECONVERGENT B1 ;  /* 0x0000000000017941 */ /* 0x000fea0003800200 */
.L_x_241:
        /* <DEDUP_REMOVED lines=38> */
.L_x_245:
        /* <DEDUP_REMOVED lines=18> */
.L_x_246:
[----:B------:R-:W-:Y:S05]  /*f450*/  BSYNC.RECONVERGENT B1 ;  /* 0x0000000000017941 */ /* 0x000fea0003800200 */
.L_x_244:
        /* <DEDUP_REMOVED lines=16> */
[----:B------:R-:W-:-:S06]  /*f560*/  ISETP.NE.U32.AND P2, PT, RZ, UR28, PT ;  /* 0x0000001cff007c0c */ /* 0x000fcc000bf45070 */
[----:B0-----:R-:W0:Y:S02]  /*f570*/  MUFU.RCP R7, R7 ;  /* 0x0000000700077308 */ /* 0x001e240000001000 */
[----:B0-----:R-:W-:Y:S02]  /*f580*/  VIADD R8, R7, 0xffffffe ;  /* 0x0ffffffe07087836 */ /* 0x001fe40000000000 */
[----:B------:R-:W-:-:S04]  /*f590*/  HFMA2 R7, -RZ, RZ, 0, 0 ;  /* 0x00000000ff077431 */ /* 0x000fc800000001ff */
[----:B------:R-:W0:Y:S02]  /*f5a0*/  F2I.FTZ.U32.TRUNC.NTZ R5, R8 ;  /* 0x0000000800057305 */ /* 0x000e24000021f000 */
[----:B0-----:R-:W-:-:S05]  /*f5b0*/  IADD3 R9, PT, PT, RZ, -R5, RZ ;  /* 0x80000005ff097210 */ /* 0x001fca0007ffe0ff */
        /* <DEDUP_REMOVED lines=15> */
.L_x_248:
        /* <DEDUP_REMOVED lines=10> */
[----:B------:R-:W-:-:S03]  /*f750*/  MOV R8, R12 ;  /* 0x0000000c00087202 */ /* 0x000fc60000000f00 */
[----:B------:R-:W-:-:S04]  /*f760*/  IMAD.X R4, RZ, RZ, ~R5, P0 ;  /* 0x000000ffff047224 */ /* 0x000fc800000e0e05 */
[----:B0-----:R-:W-:Y:S02]  /*f770*/  IMAD R4, R4, UR50, RZ ;  /* 0x0000003204047c24 */ /* 0x001fe4000f8e02ff */
[----:B------:R-:W-:-:S04]  /*f780*/  IMAD.WIDE.U32 R8, R7, UR50, R8 ;  /* 0x0000003207087c25 */ /* 0x000fc8000f8e0008 */
[----:B------:R-:W-:-:S05]  /*f790*/  IMAD R7, R7, UR51, R4 ;  /* 0x0000003307077c24 */ /* 0x000fca000f8e0204 */
[----:B------:R-:W-:Y:S01]  /*f7a0*/  IADD3 R4, PT, PT, R7, R9, RZ ;  /* 0x0000000907047210 */ /* 0x000fe20007ffe0ff */
[----:B------:R-:W-:-:S07]  /*f7b0*/  IMAD.MOV.U32 R7, RZ, RZ, R5 ;  /* 0x000000ffff077224 */ /* 0x000fce00078e0005 */
.L_x_249:
[----:B------:R-:W-:Y:S05]  /*f7c0*/  BSYNC.RECONVERGENT B1 ;  /* 0x0000000000017941 */ /* 0x000fea0003800200 */
.L_x_247:
[----:B------:R-:W0:Y:S01]  /*f7d0*/  LDCU.64 UR50, c[0x0][0x520] ;  /* 0x0000a400ff3277ac */ /* 0x000e220008000a00 */
[----:B------:R-:W-:Y:S01]  /*f7e0*/  ISETP.NE.AND P0, PT, R3, 0x18, PT ;  /* 0x000000180300780c */ /* 0x000fe20003f05270 */
[----:B------:R-:W-:Y:S02]  /*f7f0*/  IMAD.MOV.U32 R5, RZ, RZ, R0 ;  /* 0x000000ffff057224 */ /* 0x000fe400078e0000 */
[----:B0-----:R-:W-:Y:S01]  /*f800*/  IMAD R9, R4, UR50, RZ ;  /* 0x0000003204097c24 */ /* 0x001fe2000f8e02ff */
[----:B------:R-:W-:-:S03]  /*f810*/  MOV R4, R2 ;  /* 0x0000000200047202 */ /* 0x000fc60000000f00 */
[C---:B------:R-:W-:Y:S02]  /*f820*/  IMAD R9, R8.reuse, UR51, R9 ;  /* 0x0000003308097c24 */ /* 0x040fe4000f8e0209 */
[----:B------:R-:W-:-:S04]  /*f830*/  IMAD.WIDE.U32 R4, R8, UR50, R4 ;  /* 0x0000003208047c25 */ /* 0x000fc8000f8e0004 */
[----:B------:R-:W-:Y:S01]  /*f840*/  IMAD.IADD R0, R5, 0x1, R9 ;  /* 0x0000000105007824 */ /* 0x000fe200078e0209 */
[----:B------:R-:W-:Y:S01]  /*f850*/  MOV R2, R4 ;  /* 0x0000000400027202 */ /* 0x000fe20000000f00 */
[----:B------:R-:W-:Y:S06]  /*f860*/  @!P0 BRA `(.L_x_180) ;  /* 0x00000000009c8947 */ /* 0x000fec0003800000 */
[----:B------:R-:W-:Y:S01]  /*f870*/  LOP3.LUT R4, R7, UR52, RZ, 0xfc, !PT ;  /* 0x0000003407047c12 */ /* 0x000fe2000f8efcff */
[----:B------:R-:W-:Y:S03]  /*f880*/  BSSY.RECONVERGENT B1, `(.L_x_250) ;  /* 0x000001d000017945 */ /* 0x000fe60003800200 */
[----:B------:R-:W-:-:S13]  /*f890*/  ISETP.NE.U32.AND P0, PT, R4, RZ, PT ;  /* 0x000000ff0400720c */ /* 0x000fda0003f05070 */
[----:B------:R-:W-:Y:S05]  /*f8a0*/  @P0 BRA `(.L_x_251) ;  /* 0x00000000004c0947 */ /* 0x000fea0003800000 */
[----:B------:R-:W0:Y:S01]  /*f8b0*/  I2F.U32.RP R7, UR29 ;  /* 0x0000001d00077d06 */ /* 0x000e220008209000 */
[----:B------:R-:W-:Y:S01]  /*f8c0*/  HFMA2 R4, -RZ, RZ, 0, 0 ;  /* 0x00000000ff047431 */ /* 0x000fe200000001ff */
[----:B------:R-:W-:-:S06]  /*f8d0*/  ISETP.NE.U32.AND P1, PT, RZ, UR29, PT ;  /* 0x0000001dff007c0c */ /* 0x000fcc000bf25070 */
[----:B0-----:R-:W0:Y:S02]  /*f8e0*/  MUFU.RCP R7, R7 ;  /* 0x0000000700077308 */ /* 0x001e240000001000 */
[----:B0-----:R-:W-:Y:S02]  /*f8f0*/  IADD3 R8, PT, PT, R7, 0xffffffe, RZ ;  /* 0x0ffffffe07087810 */ /* 0x001fe40007ffe0ff */
[----:B------:R-:W-:-:S04]  /*f900*/  MOV R7, RZ ;  /* 0x000000ff00077202 */ /* 0x000fc80000000f00 */
[----:B------:R-:W0:Y:S02]  /*f910*/  F2I.FTZ.U32.TRUNC.NTZ R5, R8 ;  /* 0x0000000800057305 */ /* 0x000e24000021f000 */
[----:B0-----:R-:W-:-:S04]  /*f920*/  IMAD.MOV R9, RZ, RZ, -R5 ;  /* 0x000000ffff097224 */ /* 0x001fc800078e0a05 */
        /* <DEDUP_REMOVED lines=11> */
.L_x_251:
[----:B------:R-:W0:Y:S01]  /*f9e0*/  LDCU.64 UR50, c[0x0][0x460] ;  /* 0x00008c00ff3277ac */ /* 0x000e220008000a00 */
[----:B------:R-:W-:Y:S01]  /*f9f0*/  IMAD.MOV.U32 R18, RZ, RZ, R6 ;  /* 0x000000ffff127224 */ /* 0x000fe200078e0006 */
[----:B------:R-:W-:Y:S02]  /*fa00*/  MOV R12, R7 ;  /* 0x00000007000c7202 */ /* 0x000fe40000000f00 */
[----:B------:R-:W-:Y:S01]  /*fa10*/  MOV R13, 0xfa50 ;  /* 0x0000fa50000d7802 */ /* 0x000fe20000000f00 */
[----:B0-----:R-:W-:Y:S01]  /*fa20*/  IMAD.U32 R10, RZ, RZ, UR50 ;  /* 0x00000032ff0a7e24 */ /* 0x001fe2000f8e00ff */
[----:B------:R-:W-:-:S07]  /*fa30*/  MOV R11, UR51 ;  /* 0x00000033000b7c02 */ /* 0x000fce0008000f00 */
[----:B------:R-:W-:Y:S05]  /*fa40*/  CALL.REL.NOINC `($__internal_2_$__cuda_sm20_rem_s64) ;  /* 0x0000000800d47944 */ /* 0x000fea0003c00000 */
.L_x_252:
[----:B------:R-:W-:Y:S05]  /*fa50*/  BSYNC.RECONVERGENT B1 ;  /* 0x0000000000017941 */ /* 0x000fea0003800200 */
.L_x_250:
[----:B------:R-:W0:Y:S01]  /*fa60*/  LDCU.64 UR50, c[0x0][0x528] ;  /* 0x0000a500ff3277ac */ /* 0x000e220008000a00 */
[----:B------:R-:W-:Y:S01]  /*fa70*/  MOV R5, R0 ;  /* 0x0000000000057202 */ /* 0x000fe20000000f00 */
[----:B------:R-:W-:Y:S02]  /*fa80*/  IMAD.MOV.U32 R4, RZ, RZ, R2 ;  /* 0x000000ffff047224 */ /* 0x000fe400078e0002 */
[----:B0-----:R-:W-:Y:S02]  /*fa90*/  IMAD R7, R7, UR50, RZ ;  /* 0x0000003207077c24 */ /* 0x001fe4000f8e02ff */
[----:B------:R-:W-:-:S04]  /*faa0*/  IMAD.WIDE.U32 R4, R6, UR50, R4 ;  /* 0x0000003206047c25 */ /* 0x000fc8000f8e0004 */
[----:B------:R-:W-:Y:S02]  /*fab0*/  IMAD R7, R6, UR51, R7 ;  /* 0x0000003306077c24 */ /* 0x000fe4000f8e0207 */
[----:B------:R-:W-:-:S03]  /*fac0*/  IMAD.MOV.U32 R2, RZ, RZ, R4 ;  /* 0x000000ffff027224 */ /* 0x000fc600078e0004 */
[----:B------:R-:W-:-:S07]  /*fad0*/  IADD3 R0, PT, PT, R5, R7, RZ ;  /* 0x0000000705007210 */ /* 0x000fce0007ffe0ff */
.L_x_180:
[----:B------:R-:W0:Y:S02]  /*fae0*/  LDCU.64 UR50, c[0x0][0x390] ;  /* 0x00007200ff3277ac */ /* 0x000e240008000a00 */
[----:B0-----:R-:W-:-:S04]  /*faf0*/  LEA R4, P0, R2, UR50, 0x2 ;  /* 0x0000003202047c11 */ /* 0x001fc8000f8010ff */
[----:B------:R-:W-:-:S05]  /*fb00*/  LEA.HI.X R5, R2, UR51, R0, 0x2, P0 ;  /* 0x0000003302057c11 */ /* 0x000fca00080f1400 */
[----:B------:R-:W2:Y:S04]  /*fb10*/  LDG.E.U16 R2, desc[UR30][R4.64+0x2] ;  /* 0x0000021e04027981 */ /* 0x000ea8000c1e1500 */
[----:B------:R2:W3:Y:S01]  /*fb20*/  LDG.E.U16 R0, desc[UR30][R4.64] ;  /* 0x0000001e04007981 */ /* 0x0004e2000c1e1500 */
[----:B------:R-:W0:Y:S01]  /*fb30*/  LDC.64 R6, c[0x0][0x388] ;  /* 0x0000e200ff067b82 */ /* 0x000e220000000a00 */
[----:B------:R-:W-:-:S05]  /*fb40*/  IADD3 R14, P0, PT, R28, R14, RZ ;  /* 0x0000000e1c0e7210 */ /* 0x000fca0007f1e0ff */
[----:B------:R-:W-:Y:S01]  /*fb50*/  IMAD.X R15, RZ, RZ, R15, P0 ;  /* 0x000000ffff0f7224 */ /* 0x000fe200000e060f */
[----:B------:R-:W-:-:S04]  /*fb60*/  ISETP.GE.U32.AND P0, PT, R14, UR32, PT ;  /* 0x000000200e007c0c */ /* 0x000fc8000bf06070 */
[----:B------:R-:W-:Y:S01]  /*fb70*/  ISETP.GE.AND.EX P0, PT, R15, UR33, PT, P0 ;  /* 0x000000210f007c0c */ /* 0x000fe2000bf06300 */
[----:B--2---:R-:W-:-:S05]  /*fb80*/  HADD2 R5, -R2.H0_H0, -RZ.H0_H0 ;  /* 0xa00000ff02057230 */ /* 0x004fca0000000900 */
[----:B------:R-:W-:-:S04]  /*fb90*/  PRMT R5, R5, 0x5410, RZ ;  /* 0x0000541005057816 */ /* 0x000fc800000000ff */
[----:B---3--:R-:W-:-:S05]  /*fba0*/  PRMT R5, R0, 0x5410, R5 ;  /* 0x0000541000057816 */ /* 0x008fca0000000005 */
[----:B0-----:R1:W-:Y:S01]  /*fbb0*/  STG.E desc[UR30][R6.64], R5 ;  /* 0x0000000506007986 */ /* 0x0013e2000c10191e */
[----:B------:R-:W-:Y:S05]  /*fbc0*/  @!P0 BRA `(.L_x_253) ;  /* 0xffffffa800048947 */ /* 0x000fea000383ffff */
[----:B------:R-:W-:Y:S05]  /*fbd0*/  BSYNC.RECONVERGENT B0 ;  /* 0x0000000000007941 */ /* 0x000fea0003800200 */
.L_x_176:
[----:B------:R-:W-:Y:S05]  /*fbe0*/  EXIT ;  /* 0x000000000000794d */ /* 0x000fea0003800000 */
        .weak           $__internal_0_$__cuda_sm20_div_s64
        .type           $__internal_0_$__cuda_sm20_div_s64,@function
        .size           $__internal_0_$__cuda_sm20_div_s64,($__internal_1_$__cuda_sm20_div_u64 - $__internal_0_$__cuda_sm20_div_s64)
$__internal_0_$__cuda_sm20_div_s64:
[-C--:B------:R-:W-:Y:S02]  /*fbf0*/  IADD3 R10, P1, PT, RZ, -R6.reuse, RZ ;  /* 0x80000006ff0a7210 */ /* 0x080fe40007f3e0ff */
[----:B------:R-:W-:Y:S02]  /*fc00*/  ISETP.GE.AND P0, PT, R5, RZ, PT ;  /* 0x000000ff0500720c */ /* 0x000fe40003f06270 */
[-C--:B------:R-:W-:Y:S02]  /*fc10*/  IADD3.X R9, PT, PT, RZ, ~R5.reuse, RZ, P1, !PT ;  /* 0x80000005ff097210 */ /* 0x080fe40000ffe4ff */
[----:B------:R-:W-:Y:S02]  /*fc20*/  SEL R10, R10, R6, !P0 ;  /* 0x000000060a0a7207 */ /* 0x000fe40004000000 */
[----:B------:R-:W-:Y:S02]  /*fc30*/  SEL R11, R9, R5, !P0 ;  /* 0x00000005090b7207 */ /* 0x000fe40004000000 */
[----:B------:R-:W-:-:S02]  /*fc40*/  ISETP.GE.AND P3, PT, R7, RZ, PT ;  /* 0x000000ff0700720c */ /* 0x000fc40003f66270 */
[----:B------:R-:W0:Y:S02]  /*fc50*/  I2F.U64.RP R18, R10 ;  /* 0x0000000a00127312 */ /* 0x000e240000309000 */
[----:B0-----:R-:W0:Y:S02]  /*fc60*/  MUFU.RCP R18, R18 ;  /* 0x0000001200127308 */ /* 0x001e240000001000 */
[----:B0-----:R-:W-:-:S15]  /*fc70*/  VIADD R18, R18, 0x1ffffffe ;  /* 0x1ffffffe12127836 */ /* 0x001fde0000000000 */
[----:B------:R-:W-:-:S15]  /*fc80*/  NOP ;  /* 0x0000000000007918 */ /* 0x000fde0000000000 */
[----:B------:R-:W-:-:S15]  /*fc90*/  NOP ;  /* 0x0000000000007918 */ /* 0x000fde0000000000 */
[----:B------:R-:W-:-:S15]  /*fca0*/  NOP ;  /* 0x0000000000007918 */ /* 0x000fde0000000000 */
[----:B------:R-:W0:Y:S02]  /*fcb0*/  F2I.U64.TRUNC R18, R18 ;  /* 0x0000001200127311 */ /* 0x000e24000020d800 */
[----:B0-----:R-:W-:-:S04]  /*fcc0*/  IMAD.WIDE.U32 R24, R18, R10, RZ ;  /* 0x0000000a12187225 */ /* 0x001fc800078e00ff */
[C---:B------:R-:W-:Y:S01]  /*fcd0*/  IMAD R9, R18.reuse, R11, R25 ;  /* 0x0000000b12097224 */ /* 0x040fe200078e0219 */
[----:B------:R-:W-:Y:S01]  /*fce0*/  IADD3 R23, P0, PT, RZ, -R24, RZ ;  /* 0x80000018ff177210 */ /* 0x000fe20007f1e0ff */
[----:B------:R-:W-:Y:S02]  /*fcf0*/  IMAD.MOV.U32 R25, RZ, RZ, R18 ;  /* 0x000000ffff197224 */ /* 0x000fe400078e0012 */
[----:B------:R-:W-:Y:S02]  /*fd00*/  IMAD R9, R19, R10, R9 ;  /* 0x0000000a13097224 */ /* 0x000fe400078e0209 */
[----:B------:R-:W-:-:S03]  /*fd10*/  IMAD.HI.U32 R24, R18, R23, RZ ;  /* 0x0000001712187227 */ /* 0x000fc600078e00ff */
[----:B------:R-:W-:-:S05]  /*fd20*/  IADD3.X R9, PT, PT, RZ, ~R9, RZ, P0, !PT ;  /* 0x80000009ff097210 */ /* 0x000fca00007fe4ff */
[----:B------:R-:W-:-:S04]  /*fd30*/  IMAD.WIDE.U32 R24, P0, R18, R9, R24 ;  /* 0x0000000912187225 */ /* 0x000fc80007800018 */
[----:B------:R-:W-:-:S04]  /*fd40*/  IMAD.HI.U32 R18, R19, R9, RZ ;  /* 0x0000000913127227 */ /* 0x000fc800078e00ff */
[----:B------:R-:W-:Y:S01]  /*fd50*/  IMAD.HI.U32 R24, P1, R19, R23, R24 ;  /* 0x0000001713187227 */ /* 0x000fe20007820018 */
[----:B------:R-:W-:-:S03]  /*fd60*/  IADD3.X R23, PT, PT, R18, R19, RZ, P0, !PT ;  /* 0x0000001312177210 */ /* 0x000fc600007fe4ff */
[----:B------:R-:W-:-:S05]  /*fd70*/  IMAD R18, R19, R9, RZ ;  /* 0x0000000913127224 */ /* 0x000fca00078e02ff */
[----:B------:R-:W-:-:S04]  /*fd80*/  IADD3 R19, P0, PT, R18, R24, RZ ;  /* 0x0000001812137210 */ /* 0x000fc80007f1e0ff */
[----:B------:R-:W-:Y:S01]  /*fd90*/  IADD3.X R9, PT, PT, RZ, RZ, R23, P0, P1 ;  /* 0x000000ffff097210 */ /* 0x000fe200007e2417 */
[----:B------:R-:W-:-:S04]  /*fda0*/  IMAD.WIDE.U32 R24, R19, R10, RZ ;  /* 0x0000000a13187225 */ /* 0x000fc800078e00ff */
[----:B------:R-:W-:Y:S01]  /*fdb0*/  IMAD R23, R19, R11, R25 ;  /* 0x0000000b13177224 */ /* 0x000fe200078e0219 */
[----:B------:R-:W-:-:S03]  /*fdc0*/  IADD3 R24, P0, PT, RZ, -R24, RZ ;  /* 0x80000018ff187210 */ /* 0x000fc60007f1e0ff */
[----:B------:R-:W-:Y:S02]  /*fdd0*/  IMAD R23, R9, R10, R23 ;  /* 0x0000000a09177224 */ /* 0x000fe400078e0217 */
[----:B------:R-:W-:-:S04]  /*fde0*/  IMAD.HI.U32 R18, R19, R24, RZ ;  /* 0x0000001813127227 */ /* 0x000fc800078e00ff */
[----:B------:R-:W-:-:S04]  /*fdf0*/  IMAD.X R23, RZ, RZ, ~R23, P0 ;  /* 0x000000ffff177224 */ /* 0x000fc800000e0e17 */
[----:B------:R-:W-:-:S04]  /*fe00*/  IMAD.WIDE.U32 R18, P1, R19, R23, R18 ;  /* 0x0000001713127225 */ /* 0x000fc80007820012 */
[----:B------:R-:W-:-:S04]  /*fe10*/  IMAD.HI.U32 R24, P0, R9, R24, R18 ;  /* 0x0000001809187227 */ /* 0x000fc80007800012 */
[----:B------:R-:W-:-:S04]  /*fe20*/  IMAD.HI.U32 R19, R9, R23, RZ ;  /* 0x0000001709137227 */ /* 0x000fc800078e00ff */
[----:B------:R-:W-:Y:S01]  /*fe30*/  IMAD R18, R9, R23, RZ ;  /* 0x0000001709127224 */ /* 0x000fe200078e02ff */
[----:B------:R-:W-:Y:S01]  /*fe40*/  IADD3.X R23, PT, PT, R19, R9, RZ, P1, !PT ;  /* 0x0000000913177210 */ /* 0x000fe20000ffe4ff */
[----:B------:R-:W-:-:S03]  /*fe50*/  HFMA2 R9, -RZ, RZ, 0, 0 ;  /* 0x00000000ff097431 */ /* 0x000fc600000001ff */
[----:B------:R-:W-:Y:S02]  /*fe60*/  IADD3 R18, P1, PT, R18, R24, RZ ;  /* 0x0000001812127210 */ /* 0x000fe40007f3e0ff */
[-C--:B------:R-:W-:Y:S02]  /*fe70*/  IADD3 R24, P4, PT, RZ, -R8.reuse, RZ ;  /* 0x80000008ff187210 */ /* 0x080fe40007f9e0ff */
[----:B------:R-:W-:Y:S02]  /*fe80*/  IADD3.X R23, PT, PT, RZ, RZ, R23, P1, P0 ;  /* 0x000000ffff177210 */ /* 0x000fe40000fe0417 */
[----:B------:R-:W-:Y:S01]  /*fe90*/  SEL R24, R24, R8, !P3 ;  /* 0x0000000818187207 */ /* 0x000fe20005800000 */
[----:B------:R-:W-:-:S04]  /*fea0*/  IMAD.X R19, RZ, RZ, ~R7, P4 ;  /* 0x000000ffff137224 */ /* 0x000fc800020e0e07 */
[----:B------:R-:W-:Y:S01]  /*feb0*/  IMAD.HI.U32 R8, R18, R24, RZ ;  /* 0x0000001812087227 */ /* 0x000fe200078e00ff */
[----:B------:R-:W-:-:S05]  /*fec0*/  SEL R19, R19, R7, !P3 ;  /* 0x0000000713137207 */ /* 0x000fca0005800000 */
[----:B------:R-:W-:-:S04]  /*fed0*/  IMAD.WIDE.U32 R8, R18, R19, R8 ;  /* 0x0000001312087225 */ /* 0x000fc800078e0008 */
[C---:B------:R-:W-:Y:S02]  /*fee0*/  IMAD R18, R23.reuse, R19, RZ ;  /* 0x0000001317127224 */ /* 0x040fe400078e02ff */
[----:B------:R-:W-:-:S04]  /*fef0*/  IMAD.HI.U32 R8, P0, R23, R24, R8 ;  /* 0x0000001817087227 */ /* 0x000fc80007800008 */
[----:B------:R-:W-:Y:S01]  /*ff00*/  IMAD.HI.U32 R23, R23, R19, RZ ;  /* 0x0000001317177227 */ /* 0x000fe200078e00ff */
[----:B------:R-:W-:-:S05]  /*ff10*/  IADD3 R18, P1, PT, R18, R8, RZ ;  /* 0x0000000812127210 */ /* 0x000fca0007f3e0ff */
[----:B------:R-:W-:-:S04]  /*ff20*/  IMAD.WIDE.U32 R8, R18, R10, RZ ;  /* 0x0000000a12087225 */ /* 0x000fc800078e00ff */
[----:B------:R-:W-:Y:S01]  /*ff30*/  IMAD R25, R18, R11, R9 ;  /* 0x0000000b12197224 */ /* 0x000fe200078e0209 */
[----:B------:R-:W-:Y:S01]  /*ff40*/  IADD3 R8, P3, PT, -R8, R24, RZ ;  /* 0x0000001808087210 */ /* 0x000fe20007f7e1ff */
[----:B------:R-:W-:-:S05]  /*ff50*/  IMAD.X R9, RZ, RZ, R23, P0 ;  /* 0x000000ffff097224 */ /* 0x000fca00000e0617 */
[----:B------:R-:W-:Y:S02]  /*ff60*/  IADD3.X R9, PT, PT, RZ, R9, RZ, P1, !PT ;  /* 0x00000009ff097210 */ /* 0x000fe40000ffe4ff */
[----:B------:R-:W-:-:S03]  /*ff70*/  ISETP.GE.U32.AND P1, PT, R8, R10, PT ;  /* 0x0000000a0800720c */ /* 0x000fc60003f26070 */
[----:B------:R-:W-:-:S04]  /*ff80*/  IMAD R23, R9, R10, R25 ;  /* 0x0000000a09177224 */ /* 0x000fc800078e0219 */
[----:B------:R-:W-:Y:S01]  /*ff90*/  IMAD.X R19, R19, 0x1, ~R23, P3 ;  /* 0x0000000113137824 */ /* 0x000fe200018e0e17 */
[----:B------:R-:W-:-:S04]  /*ffa0*/  IADD3 R23, P3, PT, R8, -R10, RZ ;  /* 0x8000000a08177210 */ /* 0x000fc80007f7e0ff */
[----:B------:R-:W-:-:S04]  /*ffb0*/  ISETP.GE.U32.AND.EX P1, PT, R19, R11, PT, P1 ;  /* 0x0000000b1300720c */ /* 0x000fc80003f26110 */
[----:B------:R-:W-:-:S04]  /*ffc0*/  SEL R8, R23, R8, P1 ;  /* 0x0000000817087207 */ /* 0x000fc80000800000 */
[----:B------:R-:W-:Y:S02]  /*ffd0*/  ISETP.GE.U32.AND P0, PT, R8, R10, PT ;  /* 0x0000000a0800720c */ /* 0x000fe40003f06070 */
[----:B------:R-:W-:Y:S02]  /*ffe0*/  IADD3 R8, P4, PT, R18, 0x1, RZ ;  /* 0x0000000112087810 */ /* 0x000fe40007f9e0ff */
[----:B------:R-:W-:Y:S02]  /*fff0*/  IADD3.X R10, PT, PT, R19, ~R11, RZ, P3, !PT ;  /* 0x8000000b130a7210 */ /* 0x000fe40001ffe4ff */
[----:B------:R-:W-:Y:S01]  /*10000*/  SEL R18, R8, R18, P1 ;  /* 0x0000001208127207 */ /* 0x000fe20000800000 */
[----:B------:R-:W-:Y:S01]  /*10010*/  IMAD.X R8, RZ, RZ, R9, P4 ;  /* 0x000000ffff087224 */ /* 0x000fe200020e0609 */
[----:B------:R-:W-:-:S04]  /*10020*/  SEL R19, R10, R19, P1 ;  /* 0x000000130a137207 */ /* 0x000fc80000800000 */
[----:B------:R-:W-:Y:S02]  /*10030*/  SEL R8, R8, R9, P1 ;  /* 0x0000000908087207 */ /* 0x000fe40000800000 */
[----:B------:R-:W-:Y:S02]  /*10040*/  IADD3 R9, P1, PT, R18, 0x1, RZ ;  /* 0x0000000112097810 */ /* 0x000fe40007f3e0ff */
[----:B------:R-:W-:Y:S02]  /*10050*/  ISETP.GE.U32.AND.EX P0, PT, R19, R11, PT, P0 ;  /* 0x0000000b1300720c */ /* 0x000fe40003f06100 */
[----:B------:R-:W-:Y:S02]  /*10060*/  IADD3.X R10, PT, PT, RZ, R8, RZ, P1, !PT ;  /* 0x00000008ff0a7210 */ /* 0x000fe40000ffe4ff */
[----:B------:R-:W-:Y:S02]  /*10070*/  SEL R9, R9, R18, P0 ;  /* 0x0000001209097207 */ /* 0x000fe40000000000 */
[----:B------:R-:W-:-:S02]  /*10080*/  LOP3.LUT R18, R5, R7, RZ, 0x3c, !PT ;  /* 0x0000000705127212 */ /* 0x000fc400078e3cff */
[----:B------:R-:W-:Y:S02]  /*10090*/  SEL R8, R10, R8, P0 ;  /* 0x000000080a087207 */ /* 0x000fe40000000000 */
[----:B------:R-:W-:Y:S02]  /*100a0*/  IADD3 R11, P3, PT, RZ, -R9, RZ ;  /* 0x80000009ff0b7210 */ /* 0x000fe40007f7e0ff */
[----:B------:R-:W-:Y:S02]  /*100b0*/  ISETP.NE.U32.AND P0, PT, R6, RZ, PT ;  /* 0x000000ff0600720c */ /* 0x000fe40003f05070 */
[----:B------:R-:W-:Y:S02]  /*100c0*/  ISETP.GE.AND P1, PT, R18, RZ, PT ;  /* 0x000000ff1200720c */ /* 0x000fe40003f26270 */
[----:B------:R-:W-:Y:S02]  /*100d0*/  IADD3.X R10, PT, PT, RZ, ~R8, RZ, P3, !PT ;  /* 0x80000008ff0a7210 */ /* 0x000fe40001ffe4ff */
[----:B------:R-:W-:-:S02]  /*100e0*/  ISETP.NE.AND.EX P0, PT, R5, RZ, PT, P0 ;  /* 0x000000ff0500720c */ /* 0x000fc40003f05300 */
[----:B------:R-:W-:Y:S02]  /*100f0*/  SEL R6, R11, R9, !P1 ;  /* 0x000000090b067207 */ /* 0x000fe40004800000 */
[----:B------:R-:W-:Y:S01]  /*10100*/  SEL R5, R10, R8, !P1 ;  /* 0x000000080a057207 */ /* 0x000fe20004800000 */
[----:B------:R-:W-:Y:S01]  /*10110*/  IMAD.MOV.U32 R8, RZ, RZ, R4 ;  /* 0x000000ffff087224 */ /* 0x000fe200078e0004 */
[----:B------:R-:W-:Y:S02]  /*10120*/  MOV R9, 0x0 ;  /* 0x0000000000097802 */ /* 0x000fe40000000f00 */
[----:B------:R-:W-:Y:S02]  /*10130*/  SEL R6, R6, 0xffffffff, P0 ;  /* 0xffffffff06067807 */ /* 0x000fe40000000000 */
[----:B------:R-:W-:Y:S01]  /*10140*/  SEL R5, R5, 0xffffffff, P0 ;  /* 0xffffffff05057807 */ /* 0x000fe20000000000 */
[----:B------:R-:W-:Y:S06]  /*10150*/  RET.REL.NODEC R8 `(_ZN2at6native26_fft_conjugate_copy_kernelIN3c107complexINS2_4HalfEEE16OffsetCalculatorILi1ElLb0EENS0_33HermitianSymmetryOffsetCalculatorIlEEEEvlPT_PKSA_T0_T1_) ;  /* 0xfffffefc08a87950 */ /* 0x000fec0003c3ffff */
        .weak           $__internal_1_$__cuda_sm20_div_u64
        .type           $__internal_1_$__cuda_sm20_div_u64,@function
        .size           $__internal_1_$__cuda_sm20_div_u64,($__internal_2_$__cuda_sm20_rem_s64 - $__internal_1_$__cuda_sm20_div_u64)
$__internal_1_$__cuda_sm20_div_u64:
[----:B------:R-:W-:-:S04]  /*10160*/  HFMA2 R29, -RZ, RZ, 0, 0 ;  /* 0x00000000ff1d7431 */ /* 0x000fc800000001ff */
        /* <DEDUP_REMOVED lines=8> */
[----:B------:R-:W-:Y:S01]  /*101f0*/  IMAD R9, R7, R28, R9 ;  /* 0x0000001c07097224 */ /* 0x000fe200078e0209 */
[----:B------:R-:W-:-:S04]  /*10200*/  IADD3 R11, P0, PT, RZ, -R8, RZ ;  /* 0x80000008ff0b7210 */ /* 0x000fc80007f1e0ff */
[----:B------:R-:W-:Y:S01]  /*10210*/  IADD3.X R13, PT, PT, RZ, ~R9, RZ, P0, !PT ;  /* 0x80000009ff0d7210 */ /* 0x000fe200007fe4ff */
[----:B------:R-:W-:Y:S01]  /*10220*/  IMAD.HI.U32 R8, R6, R11, RZ ;  /* 0x0000000b06087227 */ /* 0x000fe200078e00ff */
[----:B------:R-:W-:-:S03]  /*10230*/  MOV R9, R6 ;  /* 0x0000000600097202 */ /* 0x000fc60000000f00 */
[-C--:B------:R-:W-:Y:S02]  /*10240*/  IMAD R15, R7, R13.reuse, RZ ;  /* 0x0000000d070f7224 */ /* 0x080fe400078e02ff */
[----:B------:R-:W-:-:S04]  /*10250*/  IMAD.WIDE.U32 R8, P0, R6, R13, R8 ;  /* 0x0000000d06087225 */ /* 0x000fc80007800008 */
[----:B------:R-:W-:-:S04]  /*10260*/  IMAD.HI.U32 R5, R7, R13, RZ ;  /* 0x0000000d07057227 */ /* 0x000fc800078e00ff */
[----:B------:R-:W-:-:S04]  /*10270*/  IMAD.HI.U32 R8, P1, R7, R11, R8 ;  /* 0x0000000b07087227 */ /* 0x000fc80007820008 */
[----:B------:R-:W-:Y:S01]  /*10280*/  IMAD.X R5, R5, 0x1, R7, P0 ;  /* 0x0000000105057824 */ /* 0x000fe200000e0607 */
[----:B------:R-:W-:-:S04]  /*10290*/  IADD3 R9, P2, PT, R15, R8, RZ ;  /* 0x000000080f097210 */ /* 0x000fc80007f5e0ff */
[----:B------:R-:W-:Y:S01]  /*102a0*/  IADD3.X R5, PT, PT, RZ, RZ, R5, P2, P1 ;  /* 0x000000ffff057210 */ /* 0x000fe200017e2405 */
[----:B------:R-:W-:-:S03]  /*102b0*/  IMAD.WIDE.U32 R6, R9, R28, RZ ;  /* 0x0000001c09067225 */ /* 0x000fc600078e00ff */
[----:B------:R-:W-:Y:S01]  /*102c0*/  IADD3 R11, P0, PT, RZ, -R6, RZ ;  /* 0x80000006ff0b7210 */ /* 0x000fe20007f1e0ff */
[----:B------:R-:W-:Y:S02]  /*102d0*/  IMAD R6, R5, R28, R7 ;  /* 0x0000001c05067224 */ /* 0x000fe400078e0207 */
[----:B------:R-:W-:Y:S02]  /*102e0*/  IMAD.MOV.U32 R7, RZ, RZ, RZ ;  /* 0x000000ffff077224 */ /* 0x000fe400078e00ff */
[----:B------:R-:W-:Y:S01]  /*102f0*/  IMAD.HI.U32 R8, R9, R11, RZ ;  /* 0x0000000b09087227 */ /* 0x000fe200078e00ff */
[----:B------:R-:W-:-:S05]  /*10300*/  IADD3.X R6, PT, PT, RZ, ~R6, RZ, P0, !PT ;  /* 0x80000006ff067210 */ /* 0x000fca00007fe4ff */
[----:B------:R-:W-:-:S04]  /*10310*/  IMAD.WIDE.U32 R8, P0, R9, R6, R8 ;  /* 0x0000000609087225 */ /* 0x000fc80007800008 */
[C---:B------:R-:W-:Y:S02]  /*10320*/  IMAD R10, R5.reuse, R6, RZ ;  /* 0x00000006050a7224 */ /* 0x040fe400078e02ff */
[----:B------:R-:W-:-:S04]  /*10330*/  IMAD.HI.U32 R9, P1, R5, R11, R8 ;  /* 0x0000000b05097227 */ /* 0x000fc80007820008 */
[----:B------:R-:W-:Y:S01]  /*10340*/  IMAD.HI.U32 R6, R5, R6, RZ ;  /* 0x0000000605067227 */ /* 0x000fe200078e00ff */
[----:B------:R-:W-:-:S04]  /*10350*/  IADD3 R9, P2, PT, R10, R9, RZ ;  /* 0x000000090a097210 */ /* 0x000fc80007f5e0ff */
[----:B------:R-:W-:Y:S01]  /*10360*/  IADD3.X R5, PT, PT, R6, R5, RZ, P0, !PT ;  /* 0x0000000506057210 */ /* 0x000fe200007fe4ff */
[----:B------:R-:W-:-:S03]  /*10370*/  IMAD.HI.U32 R6, R9, R3, RZ ;  /* 0x0000000309067227 */ /* 0x000fc600078e00ff */
[----:B------:R-:W-:Y:S01]  /*10380*/  IADD3.X R5, PT, PT, RZ, RZ, R5, P2, P1 ;  /* 0x000000ffff057210 */ /* 0x000fe200017e2405 */
[----:B------:R-:W-:-:S04]  /*10390*/  IMAD.WIDE.U32 R6, R9, R4, R6 ;  /* 0x0000000409067225 */ /* 0x000fc800078e0006 */
[C---:B------:R-:W-:Y:S02]  /*103a0*/  IMAD R9, R5.reuse, R4, RZ ;  /* 0x0000000405097224 */ /* 0x040fe400078e02ff */
[----:B------:R-:W-:-:S04]  /*103b0*/  IMAD.HI.U32 R6, P0, R5, R3, R6 ;  /* 0x0000000305067227 */ /* 0x000fc80007800006 */
[----:B------:R-:W-:Y:S01]  /*103c0*/  IMAD.HI.U32 R5, R5, R4, RZ ;  /* 0x0000000405057227 */ /* 0x000fe200078e00ff */
[----:B------:R-:W-:-:S04]  /*103d0*/  IADD3 R9, P1, PT, R9, R6, RZ ;  /* 0x0000000609097210 */ /* 0x000fc80007f3e0ff */
[----:B------:R-:W-:Y:S01]  /*103e0*/  IADD3.X R5, PT, PT, R5, RZ, RZ, P0, !PT ;  /* 0x000000ff05057210 */ /* 0x000fe200007fe4ff */
[----:B------:R-:W-:-:S03]  /*103f0*/  IMAD.WIDE.U32 R6, R9, R28, RZ ;  /* 0x0000001c09067225 */ /* 0x000fc600078e00ff */
[----:B------:R-:W-:Y:S02]  /*10400*/  IADD3.X R5, PT, PT, RZ, R5, RZ, P1, !PT ;  /* 0x00000005ff057210 */ /* 0x000fe40000ffe4ff */
[----:B------:R-:W-:-:S03]  /*10410*/  IADD3 R11, P0, PT, -R6, R3, RZ ;  /* 0x00000003060b7210 */ /* 0x000fc60007f1e1ff */
[----:B------:R-:W-:Y:S01]  /*10420*/  IMAD R7, R5, R28, R7 ;  /* 0x0000001c05077224 */ /* 0x000fe200078e0207 */
[----:B------:R-:W-:-:S03]  /*10430*/  IADD3 R3, P1, PT, -R28, R11, RZ ;  /* 0x0000000b1c037210 */ /* 0x000fc60007f3e1ff */
[----:B------:R-:W-:Y:S01]  /*10440*/  IMAD.X R8, R4, 0x1, ~R7, P0 ;  /* 0x0000000104087824 */ /* 0x000fe200000e0e07 */
[----:B------:R-:W-:Y:S02]  /*10450*/  ISETP.GE.U32.AND P0, PT, R11, R28, PT ;  /* 0x0000001c0b00720c */ /* 0x000fe40003f06070 */
[----:B------:R-:W-:Y:S02]  /*10460*/  IADD3 R4, P2, PT, R9, 0x1, RZ ;  /* 0x0000000109047810 */ /* 0x000fe40007f5e0ff */
[C---:B------:R-:W-:Y:S02]  /*10470*/  ISETP.GE.U32.AND.EX P0, PT, R8.reuse, RZ, PT, P0 ;  /* 0x000000ff0800720c */ /* 0x040fe40003f06100 */
[----:B------:R-:W-:Y:S02]  /*10480*/  IADD3.X R7, PT, PT, R8, -0x1, RZ, P1, !PT ;  /* 0xffffffff08077810 */ /* 0x000fe40000ffe4ff */
[----:B------:R-:W-:Y:S02]  /*10490*/  IADD3.X R6, PT, PT, RZ, R5, RZ, P2, !PT ;  /* 0x00000005ff067210 */ /* 0x000fe400017fe4ff */
[----:B------:R-:W-:-:S02]  /*104a0*/  SEL R3, R3, R11, P0 ;  /* 0x0000000b03037207 */ /* 0x000fc40000000000 */
[----:B------:R-:W-:Y:S02]  /*104b0*/  SEL R9, R4, R9, P0 ;  /* 0x0000000904097207 */ /* 0x000fe40000000000 */
[----:B------:R-:W-:Y:S02]  /*104c0*/  SEL R7, R7, R8, P0 ;  /* 0x0000000807077207 */ /* 0x000fe40000000000 */
[----:B------:R-:W-:Y:S02]  /*104d0*/  SEL R6, R6, R5, P0 ;  /* 0x0000000506067207 */ /* 0x000fe40000000000 */
[----:B------:R-:W-:Y:S01]  /*104e0*/  ISETP.GE.U32.AND P0, PT, R3, R28, PT ;  /* 0x0000001c0300720c */ /* 0x000fe20003f06070 */
[----:B------:R-:W-:Y:S01]  /*104f0*/  IMAD.MOV.U32 R3, RZ, RZ, 0x0 ;  /* 0x00000000ff037424 */ /* 0x000fe200078e00ff */
[----:B------:R-:W-:Y:S02]  /*10500*/  IADD3 R4, P2, PT, R9, 0x1, RZ ;  /* 0x0000000109047810 */ /* 0x000fe40007f5e0ff */
[----:B------:R-:W-:-:S02]  /*10510*/  ISETP.NE.U32.AND P1, PT, R28, RZ, PT ;  /* 0x000000ff1c00720c */ /* 0x000fc40003f25070 */
[----:B------:R-:W-:Y:S02]  /*10520*/  ISETP.GE.U32.AND.EX P0, PT, R7, RZ, PT, P0 ;  /* 0x000000ff0700720c */ /* 0x000fe40003f06100 */
[-C--:B------:R-:W-:Y:S02]  /*10530*/  IADD3.X R5, PT, PT, RZ, R6.reuse, RZ, P2, !PT ;  /* 0x00000006ff057210 */ /* 0x080fe400017fe4ff */
[----:B------:R-:W-:Y:S02]  /*10540*/  ISETP.NE.AND.EX P1, PT, RZ, RZ, PT, P1 ;  /* 0x000000ffff00720c */ /* 0x000fe40003f25310 */
[----:B------:R-:W-:Y:S02]  /*10550*/  SEL R4, R4, R9, P0 ;  /* 0x0000000904047207 */ /* 0x000fe40000000000 */
[----:B------:R-:W-:Y:S02]  /*10560*/  SEL R5, R5, R6, P0 ;  /* 0x0000000605057207 */ /* 0x000fe40000000000 */
[----:B------:R-:W-:-:S02]  /*10570*/  SEL R4, R4, 0xffffffff, P1 ;  /* 0xffffffff04047807 */ /* 0x000fc40000800000 */
[----:B------:R-:W-:Y:S01]  /*10580*/  SEL R5, R5, 0xffffffff, P1 ;  /* 0xffffffff05057807 */ /* 0x000fe20000800000 */
[----:B------:R-:W-:Y:S06]  /*10590*/  RET.REL.NODEC R2 `(_ZN2at6native26_fft_conjugate_copy_kernelIN3c107complexINS2_4HalfEEE16OffsetCalculatorILi1ElLb0EENS0_33HermitianSymmetryOffsetCalculatorIlEEEEvlPT_PKSA_T0_T1_) ;  /* 0xfffffef802987950 */ /* 0x000fec0003c3ffff */
        .weak           $__internal_2_$__cuda_sm20_rem_s64
        .type           $__internal_2_$__cuda_sm20_rem_s64,@function
        .size           $__internal_2_$__cuda_sm20_rem_s64,(.L_x_767 - $__internal_2_$__cuda_sm20_rem_s64)
$__internal_2_$__cuda_sm20_rem_s64:
[-C--:B------:R-:W-:Y:S02]  /*105a0*/  IADD3 R4, P1, PT, RZ, -R10.reuse, RZ ;  /* 0x8000000aff047210 */ /* 0x080fe40007f3e0ff */
[----:B------:R-:W-:Y:S02]  /*105b0*/  ISETP.GE.AND P0, PT, R11, RZ, PT ;  /* 0x000000ff0b00720c */ /* 0x000fe40003f06270 */
[-C--:B------:R-:W-:Y:S02]  /*105c0*/  IADD3.X R5, PT, PT, RZ, ~R11.reuse, RZ, P1, !PT ;  /* 0x8000000bff057210 */ /* 0x080fe40000ffe4ff */
[----:B------:R-:W-:Y:S02]  /*105d0*/  SEL R4, R4, R10, !P0 ;  /* 0x0000000a04047207 */ /* 0x000fe40004000000 */
[----:B------:R-:W-:-:S04]  /*105e0*/  SEL R5, R5, R11, !P0 ;  /* 0x0000000b05057207 */ /* 0x000fc80004000000 */
[----:B------:R-:W0:Y:S02]  /*105f0*/  I2F.U64.RP R6, R4 ;  /* 0x0000000400067312 */ /* 0x000e240000309000 */
[----:B0-----:R-:W0:Y:S02]  /*10600*/  MUFU.RCP R6, R6 ;  /* 0x0000000600067308 */ /* 0x001e240000001000 */
[----:B0-----:R-:W-:-:S15]  /*10610*/  IADD3 R6, PT, PT, R6, 0x1ffffffe, RZ ;  /* 0x1ffffffe06067810 */ /* 0x001fde0007ffe0ff */
[----:B------:R-:W-:-:S15]  /*10620*/  NOP ;  /* 0x0000000000007918 */ /* 0x000fde0000000000 */
[----:B------:R-:W-:-:S15]  /*10630*/  NOP ;  /* 0x0000000000007918 */ /* 0x000fde0000000000 */
[----:B------:R-:W-:-:S15]  /*10640*/  NOP ;  /* 0x0000000000007918 */ /* 0x000fde0000000000 */
[----:B------:R-:W0:Y:S02]  /*10650*/  F2I.U64.TRUNC R6, R6 ;  /* 0x0000000600067311 */ /* 0x000e24000020d800 */
[----:B0-----:R-:W-:-:S04]  /*10660*/  IMAD.WIDE.U32 R8, R6, R4, RZ ;  /* 0x0000000406087225 */ /* 0x001fc800078e00ff */
[C---:B------:R-:W-:Y:S01]  /*10670*/  IMAD R19, R6.reuse, R5, R9 ;  /* 0x0000000506137224 */ /* 0x040fe200078e0209 */
[----:B------:R-:W-:Y:S02]  /*10680*/  IADD3 R22, P0, PT, RZ, -R8, RZ ;  /* 0x80000008ff167210 */ /* 0x000fe40007f1e0ff */
[----:B------:R-:W-:Y:S01]  /*10690*/  MOV R9, R6 ;  /* 0x0000000600097202 */ /* 0x000fe20000000f00 */
[----:B------:R-:W-:Y:S02]  /*106a0*/  IMAD R19, R7, R4, R19 ;  /* 0x0000000407137224 */ /* 0x000fe400078e0213 */
[----:B------:R-:W-:-:S04]  /*106b0*/  IMAD.HI.U32 R8, R6, R22, RZ ;  /* 0x0000001606087227 */ /* 0x000fc800078e00ff */
[----:B------:R-:W-:-:S04]  /*106c0*/  IMAD.X R19, RZ, RZ, ~R19, P0 ;  /* 0x000000ffff137224 */ /* 0x000fc800000e0e13 */
[----:B------:R-:W-:-:S04]  /*106d0*/  IMAD.WIDE.U32 R8, P0, R6, R19, R8 ;  /* 0x0000001306087225 */ /* 0x000fc80007800008 */
[----:B------:R-:W-:Y:S01]  /*106e0*/  IMAD.HI.U32 R9, P1, R7, R22, R8 ;  /* 0x0000001607097227 */ /* 0x000fe20007820008 */
[----:B------:R-:W-:-:S03]  /*106f0*/  IADD3 R22, P4, PT, RZ, -R18, RZ ;  /* 0x80000012ff167210 */ /* 0x000fc60007f9e0ff */
[CC--:B------:R-:W-:Y:S02]  /*10700*/  IMAD R8, R7.reuse, R19.reuse, RZ ;  /* 0x0000001307087224 */ /* 0x0c0fe400078e02ff */
[----:B------:R-:W-:-:S03]  /*10710*/  IMAD.HI.U32 R19, R7, R19, RZ ;  /* 0x0000001307137227 */ /* 0x000fc600078e00ff */
[----:B------:R-:W-:Y:S02]  /*10720*/  IADD3 R9, P2, PT, R8, R9, RZ ;  /* 0x0000000908097210 */ /* 0x000fe40007f5e0ff */
[----:B------:R-:W-:-:S03]  /*10730*/  IADD3.X R19, PT, PT, R19, R7, RZ, P0, !PT ;  /* 0x0000000713137210 */ /* 0x000fc600007fe4ff */
[C---:B------:R-:W-:Y:S01]  /*10740*/  IMAD.WIDE.U32 R6, R9.reuse, R4, RZ ;  /* 0x0000000409067225 */ /* 0x040fe200078e00ff */
[----:B------:R-:W-:Y:S02]  /*10750*/  IADD3.X R19, PT, PT, RZ, RZ, R19, P2, P1 ;  /* 0x000000ffff137210 */ /* 0x000fe400017e2413 */
[----:B------:R-:W-:Y:S01]  /*10760*/  ISETP.GE.AND P1, PT, R12, RZ, PT ;  /* 0x000000ff0c00720c */ /* 0x000fe20003f26270 */
[----:B------:R-:W-:Y:S01]  /*10770*/  IMAD R8, R9, R5, R7 ;  /* 0x0000000509087224 */ /* 0x000fe200078e0207 */
[----:B------:R-:W-:Y:S02]  /*10780*/  IADD3 R7, P0, PT, RZ, -R6, RZ ;  /* 0x80000006ff077210 */ /* 0x000fe40007f1e0ff */
[----:B------:R-:W-:Y:S01]  /*10790*/  SEL R18, R22, R18, !P1 ;  /* 0x0000001216127207 */ /* 0x000fe20004800000 */
[----:B------:R-:W-:Y:S02]  /*107a0*/  IMAD R6, R19, R4, R8 ;  /* 0x0000000413067224 */ /* 0x000fe400078e0208 */
[----:B------:R-:W-:-:S04]  /*107b0*/  IMAD.HI.U32 R8, R9, R7, RZ ;  /* 0x0000000709087227 */ /* 0x000fc800078e00ff */
[----:B------:R-:W-:-:S04]  /*107c0*/  IMAD.X R6, RZ, RZ, ~R6, P0 ;  /* 0x000000ffff067224 */ /* 0x000fc800000e0e06 */
[----:B------:R-:W-:-:S04]  /*107d0*/  IMAD.WIDE.U32 R8, P0, R9, R6, R8 ;  /* 0x0000000609087225 */ /* 0x000fc80007800008 */
[----:B------:R-:W-:-:S04]  /*107e0*/  IMAD.HI.U32 R7, P2, R19, R7, R8 ;  /* 0x0000000713077227 */ /* 0x000fc80007840008 */
[CC--:B------:R-:W-:Y:S02]  /*107f0*/  IMAD R8, R19.reuse, R6.reuse, RZ ;  /* 0x0000000613087224 */ /* 0x0c0fe400078e02ff */
[----:B------:R-:W-:-:S03]  /*10800*/  IMAD.HI.U32 R9, R19, R6, RZ ;  /* 0x0000000613097227 */ /* 0x000fc600078e00ff */
[----:B------:R-:W-:Y:S02]  /*10810*/  IADD3 R8, P3, PT, R8, R7, RZ ;  /* 0x0000000708087210 */ /* 0x000fe40007f7e0ff */
[----:B------:R-:W-:Y:S02]  /*10820*/  IADD3.X R7, PT, PT, RZ, ~R12, RZ, P4, !PT ;  /* 0x8000000cff077210 */ /* 0x000fe400027fe4ff */
[----:B------:R-:W-:Y:S01]  /*10830*/  IADD3.X R9, PT, PT, R9, R19, RZ, P0, !PT ;  /* 0x0000001309097210 */ /* 0x000fe200007fe4ff */
[C---:B------:R-:W-:Y:S01]  /*10840*/  IMAD.HI.U32 R6, R8.reuse, R18, RZ ;  /* 0x0000001208067227 */ /* 0x040fe200078e00ff */
[----:B------:R-:W-:Y:S02]  /*10850*/  SEL R12, R7, R12, !P1 ;  /* 0x0000000c070c7207 */ /* 0x000fe40004800000 */
[----:B------:R-:W-:Y:S01]  /*10860*/  IADD3.X R9, PT, PT, RZ, RZ, R9, P3, P2 ;  /* 0x000000ffff097210 */ /* 0x000fe20001fe4409 */
[----:B------:R-:W-:Y:S02]  /*10870*/  IMAD.MOV.U32 R7, RZ, RZ, RZ ;  /* 0x000000ffff077224 */ /* 0x000fe400078e00ff */
[----:B------:R-:W-:-:S04]  /*10880*/  IMAD.WIDE.U32 R6, R8, R12, R6 ;  /* 0x0000000c08067225 */ /* 0x000fc800078e0006 */
[C---:B------:R-:W-:Y:S02]  /*10890*/  IMAD R8, R9.reuse, R12, RZ ;  /* 0x0000000c09087224 */ /* 0x040fe400078e02ff */
[----:B------:R-:W-:-:S04]  /*108a0*/  IMAD.HI.U32 R6, P0, R9, R18, R6 ;  /* 0x0000001209067227 */ /* 0x000fc80007800006 */
[----:B------:R-:W-:Y:S01]  /*108b0*/  IMAD.HI.U32 R9, R9, R12, RZ ;  /* 0x0000000c09097227 */ /* 0x000fe200078e00ff */
[----:B------:R-:W-:-:S04]  /*108c0*/  IADD3 R8, P2, PT, R8, R6, RZ ;  /* 0x0000000608087210 */ /* 0x000fc80007f5e0ff */
[----:B------:R-:W-:Y:S01]  /*108d0*/  IADD3.X R9, PT, PT, R9, RZ, RZ, P0, !PT ;  /* 0x000000ff09097210 */ /* 0x000fe200007fe4ff */
[----:B------:R-:W-:-:S03]  /*108e0*/  IMAD.WIDE.U32 R6, R8, R4, RZ ;  /* 0x0000000408067225 */ /* 0x000fc600078e00ff */
[----:B------:R-:W-:Y:S01]  /*108f0*/  IADD3.X R9, PT, PT, RZ, R9, RZ, P2, !PT ;  /* 0x00000009ff097210 */ /* 0x000fe200017fe4ff */
[----:B------:R-:W-:Y:S01]  /*10900*/  IMAD R8, R8, R5, R7 ;  /* 0x0000000508087224 */ /* 0x000fe200078e0207 */
[----:B------:R-:W-:-:S03]  /*10910*/  IADD3 R6, P2, PT, -R6, R18, RZ ;  /* 0x0000001206067210 */ /* 0x000fc60007f5e1ff */
[-C--:B------:R-:W-:Y:S01]  /*10920*/  IMAD R8, R9, R4.reuse, R8 ;  /* 0x0000000409087224 */ /* 0x080fe200078e0208 */
[----:B------:R-:W-:-:S03]  /*10930*/  ISETP.GE.U32.AND P0, PT, R6, R4, PT ;  /* 0x000000040600720c */ /* 0x000fc60003f06070 */
[----:B------:R-:W-:Y:S01]  /*10940*/  IMAD.X R12, R12, 0x1, ~R8, P2 ;  /* 0x000000010c0c7824 */ /* 0x000fe200010e0e08 */
[----:B------:R-:W-:-:S04]  /*10950*/  IADD3 R7, P2, PT, R6, -R4, RZ ;  /* 0x8000000406077210 */ /* 0x000fc80007f5e0ff */
[CC--:B------:R-:W-:Y:S02]  /*10960*/  ISETP.GE.U32.AND.EX P0, PT, R12.reuse, R5.reuse, PT, P0 ;  /* 0x000000050c00720c */ /* 0x0c0fe40003f06100 */
[----:B------:R-:W-:Y:S02]  /*10970*/  IADD3.X R8, PT, PT, R12, ~R5, RZ, P2, !PT ;  /* 0x800000050c087210 */ /* 0x000fe400017fe4ff */
[----:B------:R-:W-:Y:S02]  /*10980*/  SEL R7, R7, R6, P0 ;  /* 0x0000000607077207 */ /* 0x000fe40000000000 */
[----:B------:R-:W-:Y:S02]  /*10990*/  SEL R8, R8, R12, P0 ;  /* 0x0000000c08087207 */ /* 0x000fe40000000000 */
[CC--:B------:R-:W-:Y:S02]  /*109a0*/  ISETP.GE.U32.AND P0, PT, R7.reuse, R4.reuse, PT ;  /* 0x000000040700720c */ /* 0x0c0fe40003f06070 */
[----:B------:R-:W-:-:S02]  /*109b0*/  IADD3 R4, P2, PT, R7, -R4, RZ ;  /* 0x8000000407047210 */ /* 0x000fc40007f5e0ff */
[CC--:B------:R-:W-:Y:S02]  /*109c0*/  ISETP.GE.U32.AND.EX P0, PT, R8.reuse, R5.reuse, PT, P0 ;  /* 0x000000050800720c */ /* 0x0c0fe40003f06100 */
[----:B------:R-:W-:Y:S02]  /*109d0*/  IADD3.X R5, PT, PT, R8, ~R5, RZ, P2, !PT ;  /* 0x8000000508057210 */ /* 0x000fe400017fe4ff */
[----:B------:R-:W-:Y:S02]  /*109e0*/  SEL R4, R4, R7, P0 ;  /* 0x0000000704047207 */ /* 0x000fe40000000000 */
[----:B------:R-:W-:Y:S02]  /*109f0*/  SEL R5, R5, R8, P0 ;  /* 0x0000000805057207 */ /* 0x000fe40000000000 */
[----:B------:R-:W-:Y:S02]  /*10a00*/  IADD3 R6, P2, PT, RZ, -R4, RZ ;  /* 0x80000004ff067210 */ /* 0x000fe40007f5e0ff */
[----:B------:R-:W-:-:S02]  /*10a10*/  ISETP.NE.U32.AND P0, PT, R10, RZ, PT ;  /* 0x000000ff0a00720c */ /* 0x000fc40003f05070 */
[----:B------:R-:W-:Y:S01]  /*10a20*/  SEL R6, R6, R4, !P1 ;  /* 0x0000000406067207 */ /* 0x000fe20004800000 */
[----:B------:R-:W-:Y:S01]  /*10a30*/  IMAD.X R7, RZ, RZ, ~R5, P2 ;  /* 0x000000ffff077224 */ /* 0x000fe200010e0e05 */
[----:B------:R-:W-:Y:S02]  /*10a40*/  MOV R4, R13 ;  /* 0x0000000d00047202 */ /* 0x000fe40000000f00 */
[----:B------:R-:W-:Y:S02]  /*10a50*/  ISETP.NE.AND.EX P0, PT, R11, RZ, PT, P0 ;  /* 0x000000ff0b00720c */ /* 0x000fe40003f05300 */
[----:B------:R-:W-:Y:S01]  /*10a60*/  SEL R7, R7, R5, !P1 ;  /* 0x0000000507077207 */ /* 0x000fe20004800000 */
[----:B------:R-:W-:Y:S01]  /*10a70*/  HFMA2 R5, -RZ, RZ, 0, 0 ;  /* 0x00000000ff057431 */ /* 0x000fe200000001ff */
[----:B------:R-:W-:Y:S02]  /*10a80*/  SEL R6, R6, 0xffffffff, P0 ;  /* 0xffffffff06067807 */ /* 0x000fe40000000000 */
[----:B------:R-:W-:Y:S01]  /*10a90*/  SEL R7, R7, 0xffffffff, P0 ;  /* 0xffffffff07077807 */ /* 0x000fe20000000000 */
[----:B------:R-:W-:Y:S06]  /*10aa0*/  RET.REL.NODEC R4 `(_ZN2at6native26_fft_conjugate_copy_kernelIN3c107complexINS2_4HalfEEE16OffsetCalculatorILi1ElLb0EENS0_33HermitianSymmetryOffsetCalculatorIlEEEEvlPT_PKSA_T0_T1_) ;  /* 0xfffffef404547950 */ /* 0x000fec0003c3ffff */
.L_x_254:
[----:B------:R-:W-:-:S00]  /*10ab0*/  BRA `(.L_x_254) ;  /* 0xfffffffc00fc7947 */ /* 0x000fc0000383ffff */
[----:B------:R-:W-:-:S00]  /*10ac0*/  NOP ;  /* 0x0000000000007918 */ /* 0x000fc00000000000 */
        /* <DEDUP_REMOVED lines=11> */
.L_x_767:


//--------------------- .text._ZN2at6native26_fft_conjugate_copy_kernelIN3c107complexIfEE16OffsetCalculatorILi1ElLb0EENS0_33HermitianSymmetryOffsetCalculatorIlEEEEvlPT_PKS9_T0_T1_ --------------------------
	.section	.text._ZN2at6native26_fft_conjugate_copy_kernelIN3c107complexIfEE16OffsetCalculatorILi1ElLb0EENS0_33HermitianSymmetryOffsetCalculatorIlEEEEvlPT_PKS9_T0_T1_,"ax",@progbits
	.align	128
        .global         _ZN2at6native26_fft_conjugate_copy_kernelIN3c107complexIfEE16OffsetCalculatorILi1ElLb0EENS0_33HermitianSymmetryOffsetCalculatorIlEEEEvlPT_PKS9_T0_T1_
        .type           _ZN2at6native26_fft_conjugate_copy_kernelIN3c107complexIfEE16OffsetCalculatorILi1ElLb0EENS0_33HermitianSymmetryOffsetCalculatorIlEEEEvlPT_PKS9_T0_T1_,@function
        .size           _ZN2at6native26_fft_conjugate_copy_kernelIN3c107complexIfEE16OffsetCalculatorILi1ElLb0EENS0_33HermitianSymmetryOffsetCalculatorIlEEEEvlPT_PKS9_T0_T1_,(.L_x_770 - _ZN2at6native26_fft_conjugate_copy_kernelIN3c107complexIfEE16OffsetCalculatorILi1ElLb0EENS0_33HermitianSymmetryOffsetCalculatorIlEEEEvlPT_PKS9_T0_T1_)
        .other          _ZN2at6native26_fft_conjugate_copy_kernelIN3c107complexIfEE16OffsetCalculatorILi1ElLb0EENS0_33HermitianSymmetryOffsetCalculatorIlEEEEvlPT_PKS9_T0_T1_,@"STO_CUDA_ENTRY STV_DEFAULT"
_ZN2at6native26_fft_conjugate_copy_kernelIN3c107complexIfEE16OffsetCalculatorILi1ElLb0EENS0_33HermitianSymmetryOffsetCalculatorIlEEEEvlPT_PKS9_T0_T1_:
.text._ZN2at6native26_fft_conjugate_copy_kernelIN3c107complexIfEE16OffsetCalculatorILi1ElLb0EENS0_33HermitianSymmetryOffsetCalculatorIlEEEEvlPT_PKS9_T0_T1_:
        /* <DEDUP_REMOVED lines=25> */
.L_x_301:
        /* <DEDUP_REMOVED lines=14> */
.L_x_282:
        /* <DEDUP_REMOVED lines=31> */
.L_x_259:
[----:B------:R-:W-:Y:S01]  /*0460*/  IMAD.MOV.U32 R8, RZ, RZ, R12 ;  /* 0x000000ffff087224 */ /* 0x000fe200078e000c */
[----:B------:R-:W-:Y:S01]  /*0470*/  MOV R7, R13 ;  /* 0x0000000d00077202 */ /* 0x000fe20000000f00 */
[----:B------:R-:W-:Y:S01]  /*0480*/  IMAD.MOV.U32 R6, RZ, RZ, R14 ;  /* 0x000000ffff067224 */ /* 0x000fe200078e000e */
[----:B------:R-:W-:Y:S02]  /*0490*/  MOV R5, R15 ;  /* 0x0000000f00057202 */ /* 0x000fe40000000f00 */
[----:B------:R-:W-:-:S07]  /*04a0*/  MOV R4, 0x4c0 ;  /* 0x000004c000047802 */ /* 0x000fce0000000f00 */
[----:B0-----:R-:W-:Y:S05]  /*04b0*/  CALL.REL.NOINC `($__internal_3_$__cuda_sm20_div_s64) ;  /* 0x000000f400707944 */ /* 0x001fea0003c00000 */
        /* <DEDUP_REMOVED lines=10> */
.L_x_260:
[----:B------:R-:W-:Y:S05]  /*0560*/  BSYNC.RECONVERGENT B0 ;  /* 0x0000000000007941 */ /* 0x000fea0003800200 */
.L_x_258:
        /* <DEDUP_REMOVED lines=19> */
.L_x_262:
        /* <DEDUP_REMOVED lines=8> */
.L_x_263:
[----:B------:R-:W-:Y:S05]  /*0720*/  BSYNC.RECONVERGENT B0 ;  /* 0x0000000000007941 */ /* 0x000fea0003800200 */
.L_x_261:
        /* <DEDUP_REMOVED lines=29> */
.L_x_265:
[----:B------:R-:W-:Y:S01]  /*0900*/  IMAD.MOV.U32 R8, RZ, RZ, R12 ;  /* 0x000000ffff087224 */ /* 0x000fe200078e000c */
[----:B------:R-:W-:Y:S01]  /*0910*/  MOV R7, R13 ;  /* 0x0000000d00077202 */ /* 0x000fe20000000f00 */
[----:B------:R-:W-:Y:S01]  /*0920*/  IMAD.MOV.U32 R6, RZ, RZ, R14 ;  /* 0x000000ffff067224 */ /* 0x000fe200078e000e */
[----:B------:R-:W-:Y:S02]  /*0930*/  MOV R5, R15 ;  /* 0x0000000f00057202 */ /* 0x000fe40000000f00 */
[----:B------:R-:W-:-:S07]  /*0940*/  MOV R4, 0x960 ;  /* 0x0000096000047802 */ /* 0x000fce0000000f00 */
[----:B------:R-:W-:Y:S05]  /*0950*/  CALL.REL.NOINC `($__internal_3_$__cuda_sm20_div_s64) ;  /* 0x000000f000487944 */ /* 0x000fea0003c00000 */
        /* <DEDUP_REMOVED lines=11> */
.L_x_266:
[----:B------:R-:W-:Y:S05]  /*0a10*/  BSYNC.RECONVERGENT B0 ;  /* 0x0000000000007941 */ /* 0x000fea0003800200 */
.L_x_264:
        /* <DEDUP_REMOVED lines=17> */
.L_x_268:
        /* <DEDUP_REMOVED lines=8> */
.L_x_269:
[----:B------:R-:W-:Y:S05]  /*0bb0*/  BSYNC.RECONVERGENT B0 ;  /* 0x0000000000007941 */ /* 0x000fea0003800200 */
.L_x_267:
        /* <DEDUP_REMOVED lines=29> */
.L_x_271:
[----:B------:R-:W-:Y:S01]  /*0d90*/  MOV R8, R12 ;  /* 0x0000000c00087202 */ /* 0x000fe20000000f00 */
[----:B------:R-:W-:Y:S01]  /*0da0*/  IMAD.MOV.U32 R7, RZ, RZ, R13 ;  /* 0x000000ffff077224 */ /* 0x000fe200078e000d */
[----:B------:R-:W-:Y:S01]  /*0db0*/  MOV R6, R14 ;  /* 0x0000000e00067202 */ /* 0x000fe20000000f00 */
[----:B------:R-:W-:Y:S01]  /*0dc0*/  IMAD.MOV.U32 R5, RZ, RZ, R15 ;  /* 0x000000ffff057224 */ /* 0x000fe200078e000f */
[----:B------:R-:W-:-:S07]  /*0dd0*/  MOV R4, 0xdf0 ;  /* 0x00000df000047802 */ /* 0x000fce0000000f00 */
[----:B------:R-:W-:Y:S05]  /*0de0*/  CALL.REL.NOINC `($__internal_3_$__cuda_sm20_div_s64) ;  /* 0x000000ec00247944 */ /* 0x000fea0003c00000 */
        /* <DEDUP_REMOVED lines=11> */
.L_x_272:
[----:B------:R-:W-:Y:S05]  /*0ea0*/  BSYNC.RECONVERGENT B0 ;  /* 0x0000000000007941 */ /* 0x000fea0003800200 */
.L_x_270:
        /* <DEDUP_REMOVED lines=17> */
.L_x_274:
        /* <DEDUP_REMOVED lines=8> */
.L_x_275:
[----:B------:R-:W-:Y:S05]  /*1040*/  BSYNC.RECONVERGENT B0 ;  /* 0x0000000000007941 */ /* 0x000fea0003800200 */
.L_x_273:
        /* <DEDUP_REMOVED lines=29> */
.L_x_277:
        /* <DEDUP_REMOVED lines=17> */
.L_x_278:
[----:B------:R-:W-:Y:S05]  /*1330*/  BSYNC.RECONVERGENT B0 ;  /* 0x0000000000007941 */ /* 0x000fea0003800200 */
.L_x_276:
        /* <DEDUP_REMOVED lines=17> */
.L_x_280:
        /* <DEDUP_REMOVED lines=8> */
.L_x_281:
[----:B------:R-:W-:Y:S05]  /*14d0*/  BSYNC.RECONVERGENT B0 ;  /* 0x0000000000007941 */ /* 0x000fea0003800200 */
.L_x_279:
[----:B------:R-:W-:Y:S01]  /*14e0*/  VIADD R20, R20, 0x4 ;  /* 0x0000000414147836 */ /* 0x000fe20000000000 */
[----:B------:R-:W-:Y:S01]  /*14f0*/  IADD3 R3, PT, PT, R3, 0x20, RZ ;  /* 0x0000002003037810 */ /* 0x000fe20007ffe0ff */
[----:B------:R-:W-:Y:S06]  /*1500*/  @P2 BRA `(.L_x_282) ;  /* 0xffffffec00582947 */ /* 0x000fec000383ffff */
[----:B------:R-:W-:-:S07]  /*1510*/  IMAD.U32 R16, RZ, RZ, UR5 ;  /* 0x00000005ff107e24 */ /* 0x000fce000f8e00ff */
.L_x_257:
        /* <DEDUP_REMOVED lines=33> */
.L_x_285:
        /* <DEDUP_REMOVED lines=17> */
.L_x_286:
[----:B------:R-:W-:Y:S05]  /*1840*/  BSYNC.RECONVERGENT B0 ;  /* 0x0000000000007941 */ /* 0x000fea0003800200 */
.L_x_284:
        /* <DEDUP_REMOVED lines=20> */
.L_x_288:
        /* <DEDUP_REMOVED lines=8> */
.L_x_289:
[----:B------:R-:W-:Y:S05]  /*1a10*/  BSYNC.RECONVERGENT B0 ;  /* 0x0000000000007941 */ /* 0x000fea0003800200 */
.L_x_287:
        /* <DEDUP_REMOVED lines=32> */
.L_x_292:
        /* <DEDUP_REMOVED lines=16> */
.L_x_293:
[----:B------:R-:W-:Y:S05]  /*1d20*/  BSYNC.RECONVERGENT B1 ;  /* 0x0000000000017941 */ /* 0x000fea0003800200 */
.L_x_291:
        /* <DEDUP_REMOVED lines=17> */
.L_x_295:
        /* <DEDUP_REMOVED lines=8> */
.L_x_296:
[----:B------:R-:W-:Y:S05]  /*1ec0*/  BSYNC.RECONVERGENT B1 ;  /* 0x0000000000017941 */ /* 0x000fea0003800200 */
.L_x_294:
        /* <DEDUP_REMOVED lines=26> */
.L_x_298:
[----:B------:R-:W-:Y:S01]  /*2070*/  MOV R18, R6 ;  /* 0x0000000600127202 */ /* 0x000fe20000000f00 */
[----:B------:R-:W-:Y:S01]  /*2080*/  IMAD.MOV.U32 R12, RZ, RZ, R7 ;  /* 0x000000ffff0c7224 */ /* 0x000fe200078e0007 */
[----:B------:R-:W-:Y:S01]  /*2090*/  MOV R10, R14 ;  /* 0x0000000e000a7202 */ /* 0x000fe20000000f00 */
[----:B------:R-:W-:Y:S01]  /*20a0*/  IMAD.MOV.U32 R11, RZ, RZ, R15 ;  /* 0x000000ffff0b7224 */ /* 0x000fe200078e000f */
[----:B------:R-:W-:-:S07]  /*20b0*/  MOV R13, 0x20d0 ;  /* 0x000020d0000d7802 */ /* 0x000fce0000000f00 */
[----:B------:R-:W-:Y:S05]  /*20c0*/  CALL.REL.NOINC `($__internal_5_$__cuda_sm20_rem_s64) ;  /* 0x000000e000d87944 */ /* 0x000fea0003c00000 */
.L_x_299:
[----:B------:R-:W-:Y:S05]  /*20d0*/  BSYNC.RECONVERGENT B1 ;  /* 0x0000000000017941 */ /* 0x000fea0003800200 */
.L_x_297:
        /* <DEDUP_REMOVED lines=16> */
.L_x_300:
        /* <DEDUP_REMOVED lines=8> */
.L_x_290:
[----:B------:R-:W-:Y:S05]  /*2260*/  BSYNC.RECONVERGENT B0 ;  /* 0x0000000000007941 */ /* 0x000fea0003800200 */
.L_x_283:
[----:B------:R-:W0:Y:S01]  /*2270*/  LDC.64 R4, c[0x0][0x390] ;  /* 0x0000e400ff047b82 */ /* 0x000e220000000a00 */
[----:B------:R-:W1:Y:S01]  /*2280*/  LDCU.128 UR8, c[0x0][0x380] ;  /* 0x00007000ff0877ac */ /* 0x000e620008000c00 */
[----:B0-----:R-:W2:Y:S01]  /*2290*/  LDG.E.64 R4, desc[UR30][R4.64] ;  /* 0x0000001e04047981 */ /* 0x001ea2000c1e1b00 */
[----:B-1----:R-:W-:Y:S02]  /*22a0*/  LEA R6, P0, R0, UR10, 0x3 ;  /* 0x0000000a00067c11 */ /* 0x002fe4000f8018ff */
[----:B------:R-:W-:Y:S02]  /*22b0*/  IADD3 R21, P1, PT, R28, R21, RZ ;  /* 0x000000151c157210 */ /* 0x000fe40007f3e0ff */
[----:B------:R-:W-:Y:S02]  /*22c0*/  LEA.HI.X R7, R0, UR11, R2, 0x3, P0 ;  /* 0x0000000b00077c11 */ /* 0x000fe400080f1c02 */
[----:B------:R-:W-:Y:S01]  /*22d0*/  ISETP.GE.U32.AND P0, PT, R21, UR8, PT ;  /* 0x0000000815007c0c */ /* 0x000fe2000bf06070 */
[----:B------:R-:W-:-:S05]  /*22e0*/  IMAD.X R26, RZ, RZ, R26, P1 ;  /* 0x000000ffff1a7224 */ /* 0x000fca00008e061a */
[----:B------:R-:W-:Y:S01]  /*22f0*/  ISETP.GE.AND.EX P0, PT, R26, UR9, PT, P0 ;  /* 0x000000091a007c0c */ /* 0x000fe2000bf06300 */
[----:B--2---:R-:W-:-:S05]  /*2300*/  FADD.FTZ R5, -R5, -RZ ;  /* 0x800000ff05057221 */ /* 0x004fca0000010100 */
[----:B------:R0:W-:Y:S07]  /*2310*/  STG.E.64 desc[UR30][R6.64], R4 ;  /* 0x0000000406007986 */ /* 0x0001ee000c101b1e */
[----:B------:R-:W-:Y:S05]  /*2320*/  @!P0 BRA `(.L_x_301) ;  /* 0xffffffdc00988947 */ /* 0x000fea000383ffff */
[----:B------:R-:W-:Y:S05]  /*2330*/  EXIT ;  /* 0x000000000000794d */ /* 0x000fea0003800000 */
.L_x_256:
[----:B------:R-:W-:Y:S01]  /*2340*/  MOV R3, 0xffffffff ;  /* 0xffffffff00037802 */ /* 0x000fe20000000f00 */
[----:B------:R-:W-:Y:S01]  /*2350*/  IMAD.MOV.U32 R26, RZ, RZ, R14 ;  /* 0x000000ffff1a7224 */ /* 0x000fe200078e000e */
[----:B------:R-:W-:Y:S01]  /*2360*/  MOV R27, R15 ;  /* 0x0000000f001b7202 */ /* 0x000fe20000000f00 */
[----:B------:R-:W0:Y:S01]  /*2370*/  LDCU UR4, c[0x0][0x530] ;  /* 0x0000a600ff0477ac */ /* 0x000e220008000800 */
[----:B------:R-:W-:-:S05]  /*2380*/  VIADDMNMX.U32 R20, R20, R3, 0x18, PT ;  /* 0x0000001814147446 */ /* 0x000fca0003800003 */
[----:B------:R-:W-:-:S07]  /*2390*/  VIADD R20, R20, 0x1 ;  /* 0x0000000114147836 */ /* 0x000fce0000000000 */
.L_x_422:
        /* <DEDUP_REMOVED lines=29> */
.L_x_303:
[----:B------:R-:W1:Y:S01]  /*2570*/  LDCU.64 UR6, c[0x0][0x3a0] ;  /* 0x00007400ff0677ac */ /* 0x000e620008000a00 */
[----:B------:R-:W-:Y:S01]  /*2580*/  MOV R8, R26 ;  /* 0x0000001a00087202 */ /* 0x000fe20000000f00 */
[----:B------:R-:W-:Y:S01]  /*2590*/  IMAD.MOV.U32 R7, RZ, RZ, R27 ;  /* 0x000000ffff077224 */ /* 0x000fe200078e001b */
[----:B------:R-:W-:Y:S01]  /*25a0*/  MOV R4, 0x25e0 ;  /* 0x000025e000047802 */ /* 0x000fe20000000f00 */
[----:B-1----:R-:W-:Y:S01]  /*25b0*/  IMAD.U32 R6, RZ, RZ, UR6 ;  /* 0x00000006ff067e24 */ /* 0x002fe2000f8e00ff */
[----:B------:R-:W-:-:S07]  /*25c0*/  MOV R5, UR7 ;  /* 0x0000000700057c02 */ /* 0x000fce0008000f00 */
[----:B0-----:R-:W-:Y:S05]  /*25d0*/  CALL.REL.NOINC `($__internal_3_$__cuda_sm20_div_s64) ;  /* 0x000000d400287944 */ /* 0x001fea0003c00000 */
        /* <DEDUP_REMOVED lines=10> */
.L_x_304:
[----:B0-----:R-:W-:Y:S05]  /*2680*/  BSYNC.RECONVERGENT B0 ;  /* 0x0000000000007941 */ /* 0x001fea0003800200 */
.L_x_302:
        /* <DEDUP_REMOVED lines=38> */
.L_x_307:
[----:B------:R-:W0:Y:S01]  /*28f0*/  LDCU.64 UR6, c[0x0][0x3a8] ;  /* 0x00007500ff0677ac */ /* 0x000e220008000a00 */
[----:B------:R-:W-:Y:S01]  /*2900*/  IMAD.MOV.U32 R8, RZ, RZ, R2 ;  /* 0x000000ffff087224 */ /* 0x000fe200078e0002 */
[----:B------:R-:W-:Y:S02]  /*2910*/  MOV R7, R3 ;  /* 0x0000000300077202 */ /* 0x000fe40000000f00 */
[----:B------:R-:W-:Y:S02]  /*2920*/  MOV R4, 0x2960 ;  /* 0x0000296000047802 */ /* 0x000fe40000000f00 */
[----:B0-----:R-:W-:Y:S01]  /*2930*/  MOV R6, UR6 ;  /* 0x0000000600067c02 */ /* 0x001fe20008000f00 */
[----:B------:R-:W-:-:S07]  /*2940*/  IMAD.U32 R5, RZ, RZ, UR7 ;  /* 0x00000007ff057e24 */ /* 0x000fce000f8e00ff */
[----:B------:R-:W-:Y:S05]  /*2950*/  CALL.REL.NOINC `($__internal_3_$__cuda_sm20_div_s64) ;  /* 0x000000d000487944 */ /* 0x000fea0003c00000 */
        /* <DEDUP_REMOVED lines=10> */
.L_x_308:
[----:B------:R-:W-:Y:S05]  /*2a00*/  BSYNC.RECONVERGENT B0 ;  /* 0x0000000000007941 */ /* 0x000fea0003800200 */
.L_x_306:
        /* <DEDUP_REMOVED lines=38> */
.L_x_310:
        /* <DEDUP_REMOVED lines=17> */
.L_x_311:
[----:B------:R-:W-:Y:S05]  /*2d80*/  BSYNC.RECONVERGENT B0 ;  /* 0x0000000000007941 */ /* 0x000fea0003800200 */
.L_x_309:
        /* <DEDUP_REMOVED lines=38> */
.L_x_313:
        /* <DEDUP_REMOVED lines=17> */
.L_x_314:
[----:B------:R-:W-:Y:S05]  /*3100*/  BSYNC.RECONVERGENT B0 ;  /* 0x0000000000007941 */ /* 0x000fea0003800200 */
.L_x_312:
        /* <DEDUP_REMOVED lines=38> */
.L_x_316:
        /* <DEDUP_REMOVED lines=17> */
.L_x_317:
[----:B------:R-:W-:Y:S05]  /*3480*/  BSYNC.RECONVERGENT B0 ;  /* 0x0000000000007941 */ /* 0x000fea0003800200 */
.L_x_315:
        /* <DEDUP_REMOVED lines=38> */
.L_x_319:
        /* <DEDUP_REMOVED lines=17> */
.L_x_320:
[----:B------:R-:W-:Y:S05]  /*3800*/  BSYNC.RECONVERGENT B0 ;  /* 0x0000000000007941 */ /* 0x000fea0003800200 */
.L_x_318:
        /* <DEDUP_REMOVED lines=38> */
.L_x_322:
        /* <DEDUP_REMOVED lines=17> */
.L_x_323:
[----:B------:R-:W-:Y:S05]  /*3b80*/  BSYNC.RECONVERGENT B0 ;  /* 0x0000000000007941 */ /* 0x000fea0003800200 */
.L_x_321:
        /* <DEDUP_REMOVED lines=38> */
.L_x_325:
        /* <DEDUP_REMOVED lines=17> */
.L_x_326:
[----:B------:R-:W-:Y:S05]  /*3f00*/  BSYNC.RECONVERGENT B0 ;  /* 0x0000000000007941 */ /* 0x000fea0003800200 */
.L_x_324:
        /* <DEDUP_REMOVED lines=38> */
.L_x_328:
        /* <DEDUP_REMOVED lines=17> */
.L_x_329:
[----:B------:R-:W-:Y:S05]  /*4280*/  BSYNC.RECONVERGENT B0 ;  /* 0x0000000000007941 */ /* 0x000fea0003800200 */
.L_x_327:
        /* <DEDUP_REMOVED lines=38> */
.L_x_331:
        /* <DEDUP_REMOVED lines=17> */
.L_x_332:
[----:B------:R-:W-:Y:S05]  /*4600*/  BSYNC.RECONVERGENT B0 ;  /* 0x0000000000007941 */ /* 0x000fea0003800200 */
.L_x_330:
        /* <DEDUP_REMOVED lines=38> */
.L_x_334:
        /* <DEDUP_REMOVED lines=17> */
.L_x_335:
[----:B------:R-:W-:Y:S05]  /*4980*/  BSYNC.RECONVERGENT B0 ;  /* 0x0000000000007941 */ /* 0x000fea0003800200 */
.L_x_333:
        /* <DEDUP_REMOVED lines=38> */
.L_x_337:
        /* <DEDUP_REMOVED lines=17> */
.L_x_338:
[----:B------:R-:W-:Y:S05]  /*4d00*/  BSYNC.RECONVERGENT B0 ;  /* 0x0000000000007941 */ /* 0x000fea0003800200 */
.L_x_336:
        /* <DEDUP_REMOVED lines=38> */
.L_x_340:
        /* <DEDUP_REMOVED lines=17> */
.L_x_341:
[----:B------:R-:W-:Y:S05]  /*5080*/  BSYNC.RECONVERGENT B0 ;  /* 0x0000000000007941 */ /* 0x000fea0003800200 */
.L_x_339:
        /* <DEDUP_REMOVED lines=38> */
.L_x_343:
        /* <DEDUP_REMOVED lines=17> */
.L_x_344:
[----:B------:R-:W-:Y:S05]  /*5400*/  BSYNC.RECONVERGENT B0 ;  /* 0x0000000000007941 */ /* 0x000fea0003800200 */
.L_x_342:
        /* <DEDUP_REMOVED lines=38> */
.L_x_346:
        /* <DEDUP_REMOVED lines=17> */
.L_x_347:
[----:B------:R-:W-:Y:S05]  /*5780*/  BSYNC.RECONVERGENT B0 ;  /* 0x0000000000007941 */ /* 0x000fea0003800200 */
.L_x_345:
        /* <DEDUP_REMOVED lines=38> */
.L_x_349:
        /* <DEDUP_REMOVED lines=17> */
.L_x_350:
[----:B------:R-:W-:Y:S05]  /*5b00*/  BSYNC.RECONVERGENT B0 ;  /* 0x0000000000007941 */ /* 0x000fea0003800200 */
.L_x_348:
        /* <DEDUP_REMOVED lines=38> */
.L_x_352:
        /* <DEDUP_REMOVED lines=17> */
.L_x_353:
[----:B------:R-:W-:Y:S05]  /*5e80*/  BSYNC.RECONVERGENT B0 ;  /* 0x0000000000007941 */ /* 0x000fea0003800200 */
.L_x_351:
        /* <DEDUP_REMOVED lines=38> */
.L_x_355:
        /* <DEDUP_REMOVED lines=17> */
.L_x_356:
[----:B------:R-:W-:Y:S05]  /*6200*/  BSYNC.RECONVERGENT B0 ;  /* 0x0000000000007941 */ /* 0x000fea0003800200 */
.L_x_354:
        /* <DEDUP_REMOVED lines=38> */
.L_x_358:
        /* <DEDUP_REMOVED lines=17> */
.L_x_359:
[----:B------:R-:W-:Y:S05]  /*6580*/  BSYNC.RECONVERGENT B0 ;  /* 0x0000000000007941 */ /* 0x000fea0003800200 */
.L_x_357:
        /* <DEDUP_REMOVED lines=38> */
.L_x_361:
        /* <DEDUP_REMOVED lines=17> */
.L_x_362:
[----:B------:R-:W-:Y:S05]  /*6900*/  BSYNC.RECONVERGENT B0 ;  /* 0x0000000000007941 */ /* 0x000fea0003800200 */
.L_x_360:
        /* <DEDUP_REMOVED lines=38> */
.L_x_364:
        /* <DEDUP_REMOVED lines=17> */
.L_x_365:
[----:B------:R-:W-:Y:S05]  /*6c80*/  BSYNC.RECONVERGENT B0 ;  /* 0x0000000000007941 */ /* 0x000fea0003800200 */
.L_x_363:
        /* <DEDUP_REMOVED lines=38> */
.L_x_367:
        /* <DEDUP_REMOVED lines=17> */
.L_x_368:
[----:B------:R-:W-:Y:S05]  /*7000*/  BSYNC.RECONVERGENT B0 ;  /* 0x0000000000007941 */ /* 0x000fea0003800200 */
.L_x_366:
        /* <DEDUP_REMOVED lines=38> */
.L_x_370:
        /* <DEDUP_REMOVED lines=17> */
.L_x_371:
[----:B------:R-:W-:Y:S05]  /*7380*/  BSYNC.RECONVERGENT B0 ;  /* 0x0000000000007941 */ /* 0x000fea0003800200 */
.L_x_369:
        /* <DEDUP_REMOVED lines=38> */
.L_x_373:
        /* <DEDUP_REMOVED lines=16> */
.L_x_374:
[----:B------:R-:W-:Y:S05]  /*76f0*/  BSYNC.RECONVERGENT B0 ;  /* 0x0000000000007941 */ /* 0x000fea0003800200 */
.L_x_372:
        /* <DEDUP_REMOVED lines=34> */
.L_x_376:
[----:B------:R-:W0:Y:S01]  /*7920*/  LDCU.64 UR6, c[0x0][0x460] ;  /* 0x00008c00ff0677ac */ /* 0x000e220008000a00 */
[----:B------:R-:W-:Y:S01]  /*7930*/  IMAD.MOV.U32 R18, RZ, RZ, R6 ;  /* 0x000000ffff127224 */ /* 0x000fe200078e0006 */
[----:B------:R-:W-:Y:S02]  /*7940*/  MOV R12, R7 ;  /* 0x00000007000c7202 */ /* 0x000fe40000000f00 */
[----:B------:R-:W-:Y:S01]  /*7950*/  MOV R13, 0x7990 ;  /* 0x00007990000d7802 */ /* 0x000fe20000000f00 */
[----:B0-----:R-:W-:Y:S01]  /*7960*/  IMAD.U32 R10, RZ, RZ, UR6 ;  /* 0x00000006ff0a7e24 */ /* 0x001fe2000f8e00ff */
[----:B------:R-:W-:-:S07]  /*7970*/  MOV R11, UR7 ;  /* 0x00000007000b7c02 */ /* 0x000fce0008000f00 */
[----:B------:R-:W-:Y:S05]  /*7980*/  CALL.REL.NOINC `($__internal_5_$__cuda_sm20_rem_s64) ;  /* 0x0000008800a87944 */ /* 0x000fea0003c00000 */
.L_x_377:
[----:B------:R-:W-:Y:S05]  /*7990*/  BSYNC.RECONVERGENT B0 ;  /* 0x0000000000007941 */ /* 0x000fea0003800200 */
.L_x_375:
[----:B------:R-:W0:Y:S01]  /*79a0*/  LDCU.64 UR6, c[0x0][0x528] ;  /* 0x0000a500ff0677ac */ /* 0x000e220008000a00 */
[----:B------:R-:W-:Y:S02]  /*79b0*/  IMAD.MOV.U32 R16, RZ, RZ, R0 ;  /* 0x000000ffff107224 */ /* 0x000fe400078e0000 */
[----:B0-----:R-:W-:Y:S02]  /*79c0*/  IMAD R5, R7, UR6, RZ ;  /* 0x0000000607057c24 */ /* 0x001fe4000f8e02ff */
[----:B------:R-:W-:-:S04]  /*79d0*/  IMAD.WIDE.U32 R2, R6, UR6, R16 ;  /* 0x0000000606027c25 */ /* 0x000fc8000f8e0010 */
[----:B------:R-:W-:Y:S01]  /*79e0*/  IMAD R5, R6, UR7, R5 ;  /* 0x0000000706057c24 */ /* 0x000fe2000f8e0205 */
[----:B------:R-:W-:-:S03]  /*79f0*/  MOV R0, R2 ;  /* 0x0000000200007202 */ /* 0x000fc60000000f00 */
[----:B------:R-:W-:-:S07]  /*7a00*/  IMAD.IADD R17, R3, 0x1, R5 ;  /* 0x0000000103117824 */ /* 0x000fce00078e0205 */
.L_x_305:
        /* <DEDUP_REMOVED lines=13> */
.L_x_403:
        /* <DEDUP_REMOVED lines=31> */
.L_x_380:
        /* <DEDUP_REMOVED lines=15> */
.L_x_381:
[----:B------:R-:W-:Y:S05]  /*7dc0*/  BSYNC.RECONVERGENT B0 ;  /* 0x0000000000007941 */ /* 0x000fea0003800200 */
.L_x_379:
        /* <DEDUP_REMOVED lines=16> */
.L_x_383:
[----:B------:R-:W0:Y:S02]  /*7ed0*/  LDC.64 R4, c[0x0][R16+0x450] ;  /* 0x0001140010047b82 */ /* 0x000e240000000a00 */
[-C--:B0-----:R-:W-:Y:S02]  /*7ee0*/  IMAD R5, R5, R8.reuse, RZ ;  /* 0x0000000805057224 */ /* 0x081fe400078e02ff */
[----:B------:R-:W-:-:S04]  /*7ef0*/  IMAD.WIDE.U32 R2, R4, R8, R2 ;  /* 0x0000000804027225 */ /* 0x000fc800078e0002 */
[----:B------:R-:W-:-:S04]  /*7f00*/  IMAD R5, R4, R7, R5 ;  /* 0x0000000704057224 */ /* 0x000fc800078e0205 */
[----:B------:R-:W-:-:S07]  /*7f10*/  IMAD.IADD R3, R3, 0x1, R5 ;  /* 0x0000000103037824 */ /* 0x000fce00078e0205 */
.L_x_384:
[----:B------:R-:W-:Y:S05]  /*7f20*/  BSYNC.RECONVERGENT B0 ;  /* 0x0000000000007941 */ /* 0x000fea0003800200 */
.L_x_382:
        /* <DEDUP_REMOVED lines=29> */
.L_x_386:
        /* <DEDUP_REMOVED lines=16> */
.L_x_387:
[----:B------:R-:W-:Y:S05]  /*8200*/  BSYNC.RECONVERGENT B0 ;  /* 0x0000000000007941 */ /* 0x000fea0003800200 */
.L_x_385:
        /* <DEDUP_REMOVED lines=14> */
.L_x_389:
[----:B------:R-:W0:Y:S02]  /*82f0*/  LDC.64 R4, c[0x0][R16+0x458] ;  /* 0x0001160010047b82 */ /* 0x000e240000000a00 */
[-C--:B0-----:R-:W-:Y:S02]  /*8300*/  IMAD R5, R5, R8.reuse, RZ ;  /* 0x0000000805057224 */ /* 0x081fe400078e02ff */
[----:B------:R-:W-:-:S04]  /*8310*/  IMAD.WIDE.U32 R2, R4, R8, R2 ;  /* 0x0000000804027225 */ /* 0x000fc800078e0002 */
[----:B------:R-:W-:-:S04]  /*8320*/  IMAD R5, R4, R7, R5 ;  /* 0x0000000704057224 */ /* 0x000fc800078e0205 */
[----:B------:R-:W-:-:S07]  /*8330*/  IMAD.IADD R3, R3, 0x1, R5 ;  /* 0x0000000103037824 */ /* 0x000fce00078e0205 */
.L_x_390:
[----:B------:R-:W-:Y:S05]  /*8340*/  BSYNC.RECONVERGENT B0 ;  /* 0x0000000000007941 */ /* 0x000fea0003800200 */
.L_x_388:
        /* <DEDUP_REMOVED lines=29> */
.L_x_392:
        /* <DEDUP_REMOVED lines=16> */
.L_x_393:
[----:B------:R-:W-:Y:S05]  /*8620*/  BSYNC.RECONVERGENT B0 ;  /* 0x0000000000007941 */ /* 0x000fea0003800200 */
.L_x_391:
        /* <DEDUP_REMOVED lines=14> */
.L_x_395:
[----:B------:R-:W0:Y:S02]  /*8710*/  LDC.64 R4, c[0x0][R16+0x460] ;  /* 0x0001180010047b82 */ /* 0x000e240000000a00 */
[-C--:B0-----:R-:W-:Y:S02]  /*8720*/  IMAD R5, R5, R8.reuse, RZ ;  /* 0x0000000805057224 */ /* 0x081fe400078e02ff */
[----:B------:R-:W-:-:S04]  /*8730*/  IMAD.WIDE.U32 R2, R4, R8, R2 ;  /* 0x0000000804027225 */ /* 0x000fc800078e0002 */
[----:B------:R-:W-:-:S04]  /*8740*/  IMAD R5, R4, R7, R5 ;  /* 0x0000000704057224 */ /* 0x000fc800078e0205 */
[----:B------:R-:W-:-:S07]  /*8750*/  IMAD.IADD R3, R3, 0x1, R5 ;  /* 0x0000000103037824 */ /* 0x000fce00078e0205 */
.L_x_396:
[----:B------:R-:W-:Y:S05]  /*8760*/  BSYNC.RECONVERGENT B0 ;  /* 0x0000000000007941 */ /* 0x000fea0003800200 */
.L_x_394:
        /* <DEDUP_REMOVED lines=29> */
.L_x_398:
        /* <DEDUP_REMOVED lines=16> */
.L_x_399:
[----:B------:R-:W-:Y:S05]  /*8a40*/  BSYNC.RECONVERGENT B0 ;  /* 0x0000000000007941 */ /* 0x000fea0003800200 */
.L_x_397:
        /* <DEDUP_REMOVED lines=14> */
.L_x_401:
[----:B------:R-:W0:Y:S02]  /*8b30*/  LDC.64 R4, c[0x0][R16+0x468] ;  /* 0x00011a0010047b82 */ /* 0x000e240000000a00 */
[-C--:B0-----:R-:W-:Y:S02]  /*8b40*/  IMAD R5, R5, R8.reuse, RZ ;  /* 0x0000000805057224 */ /* 0x081fe400078e02ff */
[----:B------:R-:W-:-:S04]  /*8b50*/  IMAD.WIDE.U32 R2, R4, R8, R2 ;  /* 0x0000000804027225 */ /* 0x000fc800078e0002 */
[----:B------:R-:W-:-:S04]  /*8b60*/  IMAD R5, R4, R9, R5 ;  /* 0x0000000904057224 */ /* 0x000fc800078e0205 */
[----:B------:R-:W-:-:S07]  /*8b70*/  IMAD.IADD R3, R3, 0x1, R5 ;  /* 0x0000000103037824 */ /* 0x000fce00078e0205 */
.L_x_402:
[----:B------:R-:W-:Y:S05]  /*8b80*/  BSYNC.RECONVERGENT B0 ;  /* 0x0000000000007941 */ /* 0x000fea0003800200 */
.L_x_400:
[----:B------:R-:W-:Y:S01]  /*8b90*/  MOV R22, UR4 ;  /* 0x0000000400167c02 */ /* 0x000fe20008000f00 */
[----:B------:R-:W-:-:S03]  /*8ba0*/  VIADD R21, R21, 0x4 ;  /* 0x0000000415157836 */ /* 0x000fc60000000000 */
[----:B------:R-:W-:-:S04]  /*8bb0*/  LOP3.LUT R4, R22, 0x7ffffffc, RZ, 0xc0, !PT ;  /* 0x7ffffffc16047812 */ /* 0x000fc800078ec0ff */
[----:B------:R-:W-:-:S13]  /*8bc0*/  ISETP.NE.AND P0, PT, R21, R4, PT ;  /* 0x000000041500720c */ /* 0x000fda0003f05270 */
[----:B------:R-:W-:Y:S05]  /*8bd0*/  @P0 BRA `(.L_x_403) ;  /* 0xffffffec00c00947 */ /* 0x000fea000383ffff */
[----:B------:R-:W-:-:S07]  /*8be0*/  MOV R21, R4 ;  /* 0x0000000400157202 */ /* 0x000fce0000000f00 */
.L_x_378:
        /* <DEDUP_REMOVED lines=35> */
.L_x_406:
        /* <DEDUP_REMOVED lines=15> */
.L_x_407:
[----:B------:R-:W-:Y:S05]  /*8f10*/  BSYNC.RECONVERGENT B0 ;  /* 0x0000000000007941 */ /* 0x000fea0003800200 */
.L_x_405:
        /* <DEDUP_REMOVED lines=17> */
.L_x_409:
[----:B------:R-:W0:Y:S02]  /*9030*/  LDC.64 R2, c[0x0][R16+0x450] ;  /* 0x0001140010027b82 */ /* 0x000e240000000a00 */
[-C--:B0-----:R-:W-:Y:S02]  /*9040*/  IMAD R3, R3, R8.reuse, RZ ;  /* 0x0000000803037224 */ /* 0x081fe400078e02ff */
[----:B------:R-:W-:-:S04]  /*9050*/  IMAD.WIDE.U32 R14, R2, R8, R14 ;  /* 0x00000008020e7225 */ /* 0x000fc800078e000e */
[----:B------:R-:W-:-:S04]  /*9060*/  IMAD R3, R2, R7, R3 ;  /* 0x0000000702037224 */ /* 0x000fc800078e0203 */
[----:B------:R-:W-:-:S07]  /*9070*/  IMAD.IADD R15, R15, 0x1, R3 ;  /* 0x000000010f0f7824 */ /* 0x000fce00078e0203 */
.L_x_410:
[----:B------:R-:W-:Y:S05]  /*9080*/  BSYNC.RECONVERGENT B0 ;  /* 0x0000000000007941 */ /* 0x000fea0003800200 */
.L_x_408:
        /* <DEDUP_REMOVED lines=32> */
.L_x_413:
        /* <DEDUP_REMOVED lines=15> */
.L_x_414:
[----:B------:R-:W-:Y:S05]  /*9380*/  BSYNC.RECONVERGENT B1 ;  /* 0x0000000000017941 */ /* 0x000fea0003800200 */
.L_x_412:
        /* <DEDUP_REMOVED lines=14> */
.L_x_416:
[----:B------:R-:W0:Y:S02]  /*9470*/  LDC.64 R2, c[0x0][R16+0x458] ;  /* 0x0001160010027b82 */ /* 0x000e240000000a00 */
[-C--:B0-----:R-:W-:Y:S02]  /*9480*/  IMAD R3, R3, R8.reuse, RZ ;  /* 0x0000000803037224 */ /* 0x081fe400078e02ff */
[----:B------:R-:W-:-:S04]  /*9490*/  IMAD.WIDE.U32 R14, R2, R8, R14 ;  /* 0x00000008020e7225 */ /* 0x000fc800078e000e */
[----:B------:R-:W-:-:S05]  /*94a0*/  IMAD R3, R2, R9, R3 ;  /* 0x0000000902037224 */ /* 0x000fca00078e0203 */
[----:B------:R-:W-:-:S07]  /*94b0*/  IADD3 R15, PT, PT, R15, R3, RZ ;  /* 0x000000030f0f7210 */ /* 0x000fce0007ffe0ff */
.L_x_417:
[----:B------:R-:W-:Y:S05]  /*94c0*/  BSYNC.RECONVERGENT B1 ;  /* 0x0000000000017941 */ /* 0x000fea0003800200 */
.L_x_415:
        /* <DEDUP_REMOVED lines=26> */
.L_x_419:
[----:B------:R-:W-:Y:S01]  /*9670*/  MOV R18, R6 ;  /* 0x0000000600127202 */ /* 0x000fe20000000f00 */
[----:B------:R-:W-:Y:S01]  /*9680*/  IMAD.MOV.U32 R12, RZ, RZ, R7 ;  /* 0x000000ffff0c7224 */ /* 0x000fe200078e0007 */
[----:B------:R-:W-:Y:S01]  /*9690*/  MOV R10, R2 ;  /* 0x00000002000a7202 */ /* 0x000fe20000000f00 */
[----:B------:R-:W-:Y:S01]  /*96a0*/  IMAD.MOV.U32 R11, RZ, RZ, R3 ;  /* 0x000000ffff0b7224 */ /* 0x000fe200078e0003 */
[----:B------:R-:W-:-:S07]  /*96b0*/  MOV R13, 0x96d0 ;  /* 0x000096d0000d7802 */ /* 0x000fce0000000f00 */
[----:B------:R-:W-:Y:S05]  /*96c0*/  CALL.REL.NOINC `($__internal_5_$__cuda_sm20_rem_s64) ;  /* 0x0000006c00587944 */ /* 0x000fea0003c00000 */
.L_x_420:
[----:B------:R-:W-:Y:S05]  /*96d0*/  BSYNC.RECONVERGENT B1 ;  /* 0x0000000000017941 */ /* 0x000fea0003800200 */
.L_x_418:
        /* <DEDUP_REMOVED lines=13> */
.L_x_421:
[----:B------:R-:W0:Y:S02]  /*97b0*/  LDC.64 R2, c[0x0][R16+0x460] ;  /* 0x0001180010027b82 */ /* 0x000e240000000a00 */
[-C--:B0-----:R-:W-:Y:S02]  /*97c0*/  IMAD R3, R3, R6.reuse, RZ ;  /* 0x0000000603037224 */ /* 0x081fe400078e02ff */
[----:B------:R-:W-:-:S04]  /*97d0*/  IMAD.WIDE.U32 R14, R2, R6, R14 ;  /* 0x00000006020e7225 */ /* 0x000fc800078e000e */
[----:B------:R-:W-:-:S05]  /*97e0*/  IMAD R3, R2, R7, R3 ;  /* 0x0000000702037224 */ /* 0x000fca00078e0203 */
[----:B------:R-:W-:-:S07]  /*97f0*/  IADD3 R15, PT, PT, R15, R3, RZ ;  /* 0x000000030f0f7210 */ /* 0x000fce0007ffe0ff */
.L_x_411:
[----:B------:R-:W-:Y:S05]  /*9800*/  BSYNC.RECONVERGENT B0 ;  /* 0x0000000000007941 */ /* 0x000fea0003800200 */
.L_x_404:
[----:B------:R-:W0:Y:S01]  /*9810*/  LDCU.64 UR6, c[0x0][0x390] ;  /* 0x00007200ff0677ac */ /* 0x000e220008000a00 */
[----:B------:R-:W1:Y:S01]  /*9820*/  LDCU.128 UR8, c[0x0][0x380] ;  /* 0x00007000ff0877ac */ /* 0x000e620008000c00 */
[----:B0-----:R-:W-:-:S04]  /*9830*/  LEA R2, P0, R0, UR6, 0x3 ;  /* 0x0000000600027c11 */ /* 0x001fc8000f8018ff */
[----:B------:R-:W-:-:S06]  /*9840*/  LEA.HI.X R3, R0, UR7, R17, 0x3, P0 ;  /* 0x0000000700037c11 */ /* 0x000fcc00080f1c11 */
[----:B------:R-:W2:Y:S01]  /*9850*/  LDG.E.64 R2, desc[UR30][R2.64] ;  /* 0x0000001e02027981 */ /* 0x000ea2000c1e1b00 */
        /* <DEDUP_REMOVED lines=10> */
.L_x_255:
        /* <DEDUP_REMOVED lines=37> */
.L_x_425:
[----:B------:R-:W-:-:S07]  /*9b50*/  MOV R2, 0x9b70 ;  /* 0x00009b7000027802 */ /* 0x000fce0000000f00 */
[----:B------:R-:W-:Y:S05]  /*9b60*/  CALL.REL.NOINC `($__internal_4_$__cuda_sm20_div_u64) ;  /* 0x0000006400207944 */ /* 0x000fea0003c00000 */
[----:B------:R-:W-:Y:S01]  /*9b70*/  IMAD.MOV.U32 R2, RZ, RZ, R4 ;  /* 0x000000ffff027224 */ /* 0x000fe200078e0004 */
[----:B------:R-:W-:-:S07]  /*9b80*/  MOV R3, R5 ;  /* 0x0000000500037202 */ /* 0x000fce0000000f00 */
.L_x_426:
[----:B------:R-:W-:Y:S05]  /*9b90*/  BSYNC.RECONVERGENT B0 ;  /* 0x0000000000007941 */ /* 0x000fea0003800200 */
.L_x_424:
        /* <DEDUP_REMOVED lines=10> */
[----:B------:R-:W-:Y:S01]  /*9c40*/  IADD3 R6, PT, PT, R0, 0x1, RZ ;  /* 0x0000000100067810 */ /* 0x000fe20007ffe0ff */
[----:B------:R-:W-:Y:S02]  /*9c50*/  HFMA2 R8, -RZ, RZ, 0, 0 ;  /* 0x00000000ff087431 */ /* 0x000fe400000001ff */
[----:B------:R-:W-:Y:S01]  /*9c60*/  IMAD.MOV.U32 R0, RZ, RZ, RZ ;  /* 0x000000ffff007224 */ /* 0x000fe200078e00ff */
[----:B------:R-:W-:-:S03]  /*9c70*/  LOP3.LUT R9, R6, 0x3, RZ, 0xc0, !PT ;  /* 0x0000000306097812 */ /* 0x000fc600078ec0ff */
[----:B------:R-:W1:Y:S04]  /*9c80*/  LDC.64 R2, c[0x0][0x388] ;  /* 0x0000e200ff027b82 */ /* 0x000e680000000a00 */
.L_x_429:
[----:B0-2---:R-:W2:Y:S01]  /*9c90*/  LDG.E.64 R6, desc[UR30][R4.64] ;  /* 0x0000001e04067981 */ /* 0x005ea2000c1e1b00 */
[----:B------:R-:W-:Y:S02]  /*9ca0*/  IADD3 R0, P1, PT, R0, 0x1, RZ ;  /* 0x0000000100007810 */ /* 0x000fe40007f3e0ff */
[----:B------:R-:W-:-:S03]  /*9cb0*/  IADD3 R21, P2, PT, R28, R21, RZ ;  /* 0x000000151c157210 */ /* 0x000fc60007f5e0ff */
[----:B------:R-:W-:Y:S01]  /*9cc0*/  IMAD.X R8, RZ, RZ, R8, P1 ;  /* 0x000000ffff087224 */ /* 0x000fe200008e0608 */
[----:B------:R-:W-:Y:S02]  /*9cd0*/  ISETP.NE.U32.AND P1, PT, R0, R9, PT ;  /* 0x000000090000720c */ /* 0x000fe40003f25070 */
[----:B------:R-:W-:Y:S02]  /*9ce0*/  IADD3.X R26, PT, PT, RZ, R26, RZ, P2, !PT ;  /* 0x0000001aff1a7210 */ /* 0x000fe400017fe4ff */
[----:B------:R-:W-:Y:S01]  /*9cf0*/  ISETP.NE.AND.EX P1, PT, R8, RZ, PT, P1 ;  /* 0x000000ff0800720c */ /* 0x000fe20003f25310 */
[----:B--2---:R-:W-:-:S05]  /*9d00*/  FADD.FTZ R7, -R7, -RZ ;  /* 0x800000ff07077221 */ /* 0x004fca0000010100 */
[----:B-1----:R2:W-:Y:S07]  /*9d10*/  STG.E.64 desc[UR30][R2.64], R6 ;  /* 0x0000000602007986 */ /* 0x0025ee000c101b1e */
[----:B------:R-:W-:Y:S05]  /*9d20*/  @P1 BRA `(.L_x_429) ;  /* 0xfffffffc00d81947 */ /* 0x000fea000383ffff */
.L_x_428:
[----:B------:R-:W-:Y:S05]  /*9d30*/  BSYNC.RECONVERGENT B0 ;  /* 0x0000000000007941 */ /* 0x000fea0003800200 */
.L_x_427:
[----:B------:R-:W-:Y:S05]  /*9d40*/  @!P0 EXIT ;  /* 0x000000000000894d */ /* 0x000fea0003800000 */
[----:B--2---:R-:W0:Y:S01]  /*9d50*/  LDC.64 R2, c[0x0][0x390] ;  /* 0x0000e400ff027b82 */ /* 0x004e220000000a00 */
[----:B------:R-:W1:Y:S07]  /*9d60*/  LDCU.64 UR4, c[0x0][0x380] ;  /* 0x00007000ff0477ac */ /* 0x000e6e0008000a00 */
[----:B------:R-:W2:Y:S02]  /*9d70*/  LDC.64 R4, c[0x0][0x388] ;  /* 0x0000e200ff047b82 */ /* 0x000ea40000000a00 */
.L_x_430:
[----:B0--3--:R-:W3:Y:S02]  /*9d80*/  LDG.E.64 R6, desc[UR30][R2.64] ;  /* 0x0000001e02067981 */ /* 0x009ee4000c1e1b00 */
[----:B---3--:R-:W-:-:S05]  /*9d90*/  FADD.FTZ R7, -R7, -RZ ;  /* 0x800000ff07077221 */ /* 0x008fca0000010100 */
[----:B--2---:R0:W-:Y:S04]  /*9da0*/  STG.E.64 desc[UR30][R4.64], R6 ;  /* 0x0000000604007986 */ /* 0x0041e8000c101b1e */
[----:B0-----:R-:W2:Y:S02]  /*9db0*/  LDG.E.64 R6, desc[UR30][R2.64] ;  /* 0x0000001e02067981 */ /* 0x001ea4000c1e1b00 */
[----:B--2---:R-:W-:-:S05]  /*9dc0*/  FADD.FTZ R7, -R7, -RZ ;  /* 0x800000ff07077221 */ /* 0x004fca0000010100 */
[----:B------:R0:W-:Y:S04]  /*9dd0*/  STG.E.64 desc[UR30][R4.64], R6 ;  /* 0x0000000604007986 */ /* 0x0001e8000c101b1e */
[----:B0-----:R-:W2:Y:S02]  /*9de0*/  LDG.E.64 R6, desc[UR30][R2.64] ;  /* 0x0000001e02067981 */ /* 0x001ea4000c1e1b00 */
[----:B--2---:R-:W-:-:S05]  /*9df0*/  FADD.FTZ R7, -R7, -RZ ;  /* 0x800000ff07077221 */ /* 0x004fca0000010100 */
[----:B------:R0:W-:Y:S04]  /*9e00*/  STG.E.64 desc[UR30][R4.64], R6 ;  /* 0x0000000604007986 */ /* 0x0001e8000c101b1e */
[----:B0-----:R-:W2:Y:S01]  /*9e10*/  LDG.E.64 R6, desc[UR30][R2.64] ;  /* 0x0000001e02067981 */ /* 0x001ea2000c1e1b00 */
[----:B------:R-:W-:-:S04]  /*9e20*/  LEA R21, P0, R28, R21, 0x2 ;  /* 0x000000151c157211 */ /* 0x000fc800078010ff */
[----:B------:R-:W-:Y:S02]  /*9e30*/  LEA.HI.X R26, R28, R26, RZ, 0x2, P0 ;  /* 0x0000001a1c1a7211 */ /* 0x000fe400000f14ff */
[----:B-1----:R-:W-:-:S04]  /*9e40*/  ISETP.GE.U32.AND P0, PT, R21, UR4, PT ;  /* 0x0000000415007c0c */ /* 0x002fc8000bf06070 */
[----:B------:R-:W-:Y:S01]  /*9e50*/  ISETP.GE.AND.EX P0, PT, R26, UR5, PT, P0 ;  /* 0x000000051a007c0c */ /* 0x000fe2000bf06300 */
[----:B--2---:R-:W-:-:S05]  /*9e60*/  FADD.FTZ R7, -R7, -RZ ;  /* 0x800000ff07077221 */ /* 0x004fca0000010100 */
[----:B------:R3:W-:Y:S07]  /*9e70*/  STG.E.64 desc[UR30][R4.64], R6 ;  /* 0x0000000604007986 */ /* 0x0007ee000c101b1e */
[----:B------:R-:W-:Y:S05]  /*9e80*/  @!P0 BRA `(.L_x_430) ;  /* 0xfffffffc00bc8947 */ /* 0x000fea000383ffff */
[----:B------:R-:W-:Y:S05]  /*9e90*/  EXIT ;  /* 0x000000000000794d */ /* 0x000fea0003800000 */
.L_x_423:
        /* <DEDUP_REMOVED lines=64> */
.L_x_508:
        /* <DEDUP_REMOVED lines=27> */
.L_x_433:
[----:B------:R-:W1:Y:S01]  /*a450*/  LDCU.64 UR50, c[0x0][0x3a0] ;  /* 0x00007400ff3277ac */ /* 0x000e620008000a00 */
[----:B------:R-:W-:Y:S01]  /*a460*/  IMAD.MOV.U32 R8, RZ, RZ, R14 ;  /* 0x000000ffff087224 */ /* 0x000fe200078e000e */
[----:B------:R-:W-:Y:S02]  /*a470*/  MOV R7, R15 ;  /* 0x0000000f00077202 */ /* 0x000fe40000000f00 */
[----:B------:R-:W-:Y:S02]  /*a480*/  MOV R4, 0xa4c0 ;  /* 0x0000a4c000047802 */ /* 0x000fe40000000f00 */
[----:B-1----:R-:W-:Y:S01]  /*a490*/  MOV R6, UR50 ;  /* 0x0000003200067c02 */ /* 0x002fe20008000f00 */
[----:B------:R-:W-:-:S07]  /*a4a0*/  IMAD.U32 R5, RZ, RZ, UR51 ;  /* 0x00000033ff057e24 */ /* 0x000fce000f8e00ff */
[----:B0-----:R-:W-:Y:S05]  /*a4b0*/  CALL.REL.NOINC `($__internal_3_$__cuda_sm20_div_s64) ;  /* 0x0000005400707944 */ /* 0x001fea0003c00000 */
        /* <DEDUP_REMOVED lines=8> */
.L_x_434:
[----:B0-----:R-:W-:Y:S05]  /*a540*/  BSYNC.RECONVERGENT B1 ;  /* 0x0000000000017941 */ /* 0x001fea0003800200 */
.L_x_432:
        /* <DEDUP_REMOVED lines=35> */
.L_x_437:
[----:B------:R-:W0:Y:S01]  /*a780*/  LDCU.64 UR50, c[0x0][0x3a8] ;  /* 0x00007500ff3277ac */ /* 0x000e220008000a00 */
[----:B------:R-:W-:Y:S01]  /*a790*/  MOV R8, R12 ;  /* 0x0000000c00087202 */ /* 0x000fe20000000f00 */
[----:B------:R-:W-:Y:S01]  /*a7a0*/  IMAD.MOV.U32 R7, RZ, RZ, R13 ;  /* 0x000000ffff077224 */ /* 0x000fe200078e000d */
[----:B------:R-:W-:Y:S01]  /*a7b0*/  MOV R4, 0xa7f0 ;  /* 0x0000a7f000047802 */ /* 0x000fe20000000f00 */
[----:B0-----:R-:W-:Y:S01]  /*a7c0*/  IMAD.U32 R6, RZ, RZ, UR50 ;  /* 0x00000032ff067e24 */ /* 0x001fe2000f8e00ff */
[----:B------:R-:W-:-:S07]  /*a7d0*/  MOV R5, UR51 ;  /* 0x0000003300057c02 */ /* 0x000fce0008000f00 */
[----:B------:R-:W-:Y:S05]  /*a7e0*/  CALL.REL.NOINC `($__internal_3_$__cuda_sm20_div_s64) ;  /* 0x0000005000a47944 */ /* 0x000fea0003c00000 */
        /* <DEDUP_REMOVED lines=10> */
.L_x_438:
[----:B------:R-:W-:Y:S05]  /*a890*/  BSYNC.RECONVERGENT B1 ;  /* 0x0000000000017941 */ /* 0x000fea0003800200 */
.L_x_436:
        /* <DEDUP_REMOVED lines=37> */
.L_x_440:
[----:B------:R-:W0:Y:S01]  /*aaf0*/  LDCU.64 UR50, c[0x0][0x3b0] ;  /* 0x00007600ff3277ac */ /* 0x000e220008000a00 */
[----:B------:R-:W-:Y:S01]  /*ab00*/  IMAD.MOV.U32 R8, RZ, RZ, R12 ;  /* 0x000000ffff087224 */ /* 0x000fe200078e000c */
[----:B------:R-:W-:Y:S02]  /*ab10*/  MOV R7, R13 ;  /* 0x0000000d00077202 */ /* 0x000fe40000000f00 */
[----:B------:R-:W-:Y:S02]  /*ab20*/  MOV R4, 0xab60 ;  /* 0x0000ab6000047802 */ /* 0x000fe40000000f00 */
[----:B0-----:R-:W-:Y:S01]  /*ab30*/  MOV R6, UR50 ;  /* 0x0000003200067c02 */ /* 0x001fe20008000f00 */
[----:B------:R-:W-:-:S07]  /*ab40*/  IMAD.U32 R5, RZ, RZ, UR51 ;  /* 0x00000033ff057e24 */ /* 0x000fce000f8e00ff */
[----:B------:R-:W-:Y:S05]  /*ab50*/  CALL.REL.NOINC `($__internal_3_$__cuda_sm20_div_s64) ;  /* 0x0000004c00c87944 */ /* 0x000fea0003c00000 */
        /* <DEDUP_REMOVED lines=10> */
.L_x_441:
[----:B------:R-:W-:Y:S05]  /*ac00*/  BSYNC.RECONVERGENT B1 ;  /* 0x0000000000017941 */ /* 0x000fea0003800200 */
.L_x_439:
        /* <DEDUP_REMOVED lines=37> */
.L_x_443:
        /* <DEDUP_REMOVED lines=17> */
.L_x_444:
[----:B------:R-:W-:Y:S05]  /*af70*/  BSYNC.RECONVERGENT B1 ;  /* 0x0000000000017941 */ /* 0x000fea0003800200 */
.L_x_442:
        /* <DEDUP_REMOVED lines=37> */
.L_x_446:
        /* <DEDUP_REMOVED lines=18> */
.L_x_447:
[----:B------:R-:W-:Y:S05]  /*b2f0*/  BSYNC.RECONVERGENT B1 ;  /* 0x0000000000017941 */ /* 0x000fea0003800200 */
.L_x_445:
        /* <DEDUP_REMOVED lines=38> */
.L_x_449:
[----:B------:R-:W0:Y:S01]  /*b560*/  LDCU.64 UR50, c[0x0][0x3c8] ;  /* 0x00007900ff3277ac */ /* 0x000e220008000a00 */
[----:B------:R-:W-:Y:S01]  /*b570*/  MOV R8, R12 ;  /* 0x0000000c00087202 */ /* 0x000fe20000000f00 */
[----:B------:R-:W-:Y:S01]  /*b580*/  IMAD.MOV.U32 R7, RZ, RZ, R13 ;  /* 0x000000ffff077224 */ /* 0x000fe200078e000d */
[----:B------:R-:W-:Y:S01]  /*b590*/  MOV R4, 0xb5d0 ;  /* 0x0000b5d000047802 */ /* 0x000fe20000000f00 */
[----:B0-----:R-:W-:Y:S01]  /*b5a0*/  IMAD.U32 R6, RZ, RZ, UR50 ;  /* 0x00000032ff067e24 */ /* 0x001fe2000f8e00ff */
[----:B------:R-:W-:-:S07]  /*b5b0*/  MOV R5, UR51 ;  /* 0x0000003300057c02 */ /* 0x000fce0008000f00 */
[----:B------:R-:W-:Y:S05]  /*b5c0*/  CALL.REL.NOINC `($__internal_3_$__cuda_sm20_div_s64) ;  /* 0x00000044002c7944 */ /* 0x000fea0003c00000 */
        /* <DEDUP_REMOVED lines=11> */
.L_x_450:
[----:B------:R-:W-:Y:S05]  /*b680*/  BSYNC.RECONVERGENT B1 ;  /* 0x0000000000017941 */ /* 0x000fea0003800200 */
.L_x_448:
        /* <DEDUP_REMOVED lines=38> */
.L_x_452:
        /* <DEDUP_REMOVED lines=18> */
.L_x_453:
[----:B------:R-:W-:Y:S05]  /*ba10*/  BSYNC.RECONVERGENT B1 ;  /* 0x0000000000017941 */ /* 0x000fea0003800200 */
.L_x_451:
        /* <DEDUP_REMOVED lines=38> */
.L_x_455:
        /* <DEDUP_REMOVED lines=18> */
.L_x_456:
[----:B------:R-:W-:Y:S05]  /*bda0*/  BSYNC.RECONVERGENT B1 ;  /* 0x0000000000017941 */ /* 0x000fea0003800200 */
.L_x_454:
        /* <DEDUP_REMOVED lines=38> */
.L_x_458:
        /* <DEDUP_REMOVED lines=18> */
.L_x_459:
[----:B------:R-:W-:Y:S05]  /*c130*/  BSYNC.RECONVERGENT B1 ;  /* 0x0000000000017941 */ /* 0x000fea0003800200 */
.L_x_457:
        /* <DEDUP_REMOVED lines=38> */
.L_x_461:
        /* <DEDUP_REMOVED lines=18> */
.L_x_462:
[----:B------:R-:W-:Y:S05]  /*c4c0*/  BSYNC.RECONVERGENT B1 ;  /* 0x0000000000017941 */ /* 0x000fea0003800200 */
.L_x_460:
        /* <DEDUP_REMOVED lines=38> */
.L_x_464:
        /* <DEDUP_REMOVED lines=18> */
.L_x_465:
[----:B------:R-:W-:Y:S05]  /*c850*/  BSYNC.RECONVERGENT B1 ;  /* 0x0000000000017941 */ /* 0x000fea0003800200 */
.L_x_463:
        /* <DEDUP_REMOVED lines=38> */
.L_x_467:
        /* <DEDUP_REMOVED lines=18> */
.L_x_468:
[----:B------:R-:W-:Y:S05]  /*cbe0*/  BSYNC.RECONVERGENT B1 ;  /* 0x0000000000017941 */ /* 0x000fea0003800200 */
.L_x_466:
        /* <DEDUP_REMOVED lines=38> */
.L_x_470:
        /* <DEDUP_REMOVED lines=18> */
.L_x_471:
[----:B------:R-:W-:Y:S05]  /*cf70*/  BSYNC.RECONVERGENT B1 ;  /* 0x0000000000017941 */ /* 0x000fea0003800200 */
.L_x_469:
        /* <DEDUP_REMOVED lines=38> */
.L_x_473:
        /* <DEDUP_REMOVED lines=18> */
.L_x_474:
[----:B------:R-:W-:Y:S05]  /*d300*/  BSYNC.RECONVERGENT B1 ;  /* 0x0000000000017941 */ /* 0x000fea0003800200 */
.L_x_472:
        /* <DEDUP_REMOVED lines=38> */
.L_x_476:
        /* <DEDUP_REMOVED lines=18> */
.L_x_477:
[----:B------:R-:W-:Y:S05]  /*d690*/  BSYNC.RECONVERGENT B1 ;  /* 0x0000000000017941 */ /* 0x000fea0003800200 */
.L_x_475:
        /* <DEDUP_REMOVED lines=38> */
.L_x_479:
        /* <DEDUP_REMOVED lines=18> */
.L_x_480:
[----:B------:R-:W-:Y:S05]  /*da20*/  BSYNC.RECONVERGENT B1 ;  /* 0x0000000000017941 */ /* 0x000fea0003800200 */
.L_x_478:
        /* <DEDUP_REMOVED lines=38> */
.L_x_482:
        /* <DEDUP_REMOVED lines=18> */
.L_x_483:
[----:B------:R-:W-:Y:S05]  /*ddb0*/  BSYNC.RECONVERGENT B1 ;  /* 0x0000000000017941 */ /* 0x000fea0003800200 */
.L_x_481:
        /* <DEDUP_REMOVED lines=38> */
.L_x_485:
        /* <DEDUP_REMOVED lines=18> */
.L_x_486:
[----:B------:R-:W-:Y:S05]  /*e140*/  BSYNC.RECONVERGENT B1 ;  /* 0x0000000000017941 */ /* 0x000fea0003800200 */
.L_x_484:
        /* <DEDUP_REMOVED lines=38> */
.L_x_488:
        /* <DEDUP_REMOVED lines=18> */
.L_x_489:
[----:B------:R-:W-:Y:S05]  /*e4d0*/  BSYNC.RECONVERGENT B1 ;  /* 0x0000000000017941 */ /* 0x000fea0003800200 */
.L_x_487:
        /* <DEDUP_REMOVED lines=38> */
.L_x_491:
        /* <DEDUP_REMOVED lines=18> */
.L_x_492:
[----:B------:R-:W-:Y:S05]  /*e860*/  BSYNC.RECONVERGENT B1 ;  /* 0x0000000000017941 */ /* 0x000fea0003800200 */
.L_x_490:
        /* <DEDUP_REMOVED lines=38> */
.L_x_494:
        /* <DEDUP_REMOVED lines=18> */
.L_x_495:
[----:B------:R-:W-:Y:S05]  /*ebf0*/  BSYNC.RECONVERGENT B1 ;  /* 0x0000000000017941 */ /* 0x000fea0003800200 */
.L_x_493:
        /* <DEDUP_REMOVED lines=38> */
.L_x_497:
        /* <DEDUP_REMOVED lines=18> */
.L_x_498:
[----:B------:R-:W-:Y:S05]  /*ef80*/  BSYNC.RECONVERGENT B1 ;  /* 0x0000000000017941 */ /* 0x000fea0003800200 */
.L_x_496:
        /* <DEDUP_REMOVED lines=38> */
.L_x_500:
        /* <DEDUP_REMOVED lines=18> */
.L_x_501:
[----:B------:R-:W-:Y:S05]  /*f310*/  BSYNC.RECONVERGENT B1 ;  /* 0x0000000000017941 */ /* 0x000fea0003800200 */
.L_x_499:
        /* <DEDUP_REMOVED lines=18> */
[----:B0-----:R-:W-:Y:S01]  /*f440*/  IADD3 R8, PT, PT, R7, 0xffffffe, RZ ;  /* 0x0ffffffe07087810 */ /* 0x001fe20007ffe0ff */
[----:B------:R-:W-:-:S05]  /*f450*/  HFMA2 R7, -RZ, RZ, 0, 0 ;  /* 0x00000000ff077431 */ /* 0x000fca00000001ff */
[----:B------:R-:W0:Y:S02]  /*f460*/  F2I.FTZ.U32.TRUNC.NTZ R5, R8 ;  /* 0x0000000800057305 */ /* 0x000e24000021f000 */
[----:B0-----:R-:W-:-:S04]  /*f470*/  IMAD.MOV R9, RZ, RZ, -R5 ;  /* 0x000000ffff097224 */ /* 0x001fc800078e0a05 */
        /* <DEDUP_REMOVED lines=8> */
[----:B------:R-:W-:Y:S02]  /*f500*/  ISETP.GE.U32.AND P1, PT, R4, UR28, PT ;  /* 0x0000001c04007c0c */ /* 0x000fe4000bf26070 */
[----:B------:R-:W-:-:S11]  /*f510*/  MOV R4, RZ ;  /* 0x000000ff00047202 */ /* 0x000fd60000000f00 */
[----:B------:R-:W-:Y:S02]  /*f520*/  @P1 IADD3 R6, PT, PT, R6, 0x1, RZ ;  /* 0x0000000106061810 */ /* 0x000fe40007ffe0ff */
[----:B------:R-:W-:-:S05]  /*f530*/  @!P2 LOP3.LUT R6, RZ, UR28, RZ, 0x33, !PT ;  /* 0x0000001cff06ac12 */ /* 0x000fca000f8e33ff */
[----:B------:R-:W-:-:S04]  /*f540*/  IMAD.MOV R5, RZ, RZ, -R6 ;  /* 0x000000ffff057224 */ /* 0x000fc800078e0a06 */
[----:B------:R-:W-:Y:S01]  /*f550*/  IMAD R8, R5, UR28, R12 ;  /* 0x0000001c05087c24 */ /* 0x000fe2000f8e020c */
[----:B------:R-:W-:Y:S06]  /*f560*/  BRA `(.L_x_504) ;  /* 0x0000000000447947 */ /* 0x000fec0003800000 */
.L_x_503:
[----:B------:R-:W0:Y:S01]  /*f570*/  LDCU.64 UR50, c[0x0][0x458] ;  /* 0x00008b00ff3277ac */ /* 0x000e220008000a00 */
[----:B------:R-:W-:Y:S01]  /*f580*/  IMAD.MOV.U32 R8, RZ, RZ, R12 ;  /* 0x000000ffff087224 */ /* 0x000fe200078e000c */
[----:B------:R-:W-:Y:S01]  /*f590*/  MOV R4, 0xf5e0 ;  /* 0x0000f5e000047802 */ /* 0x000fe20000000f00 */
[----:B------:R-:W-:Y:S01]  /*f5a0*/  IMAD.MOV.U32 R7, RZ, RZ, R13 ;  /* 0x000000ffff077224 */ /* 0x000fe200078e000d */
[----:B0-----:R-:W-:Y:S02]  /*f5b0*/  MOV R6, UR50 ;  /* 0x0000003200067c02 */ /* 0x001fe40008000f00 */
[----:B------:R-:W-:-:S07]  /*f5c0*/  MOV R5, UR51 ;  /* 0x0000003300057c02 */ /* 0x000fce0008000f00 */
[----:B------:R-:W-:Y:S05]  /*f5d0*/  CALL.REL.NOINC `($__internal_3_$__cuda_sm20_div_s64) ;  /* 0x0000000400287944 */ /* 0x000fea0003c00000 */
[----:B------:R-:W0:Y:S01]  /*f5e0*/  LDCU.64 UR50, c[0x0][0x458] ;  /* 0x00008b00ff3277ac */ /* 0x000e220008000a00 */
[----:B------:R-:W-:Y:S01]  /*f5f0*/  IADD3 R7, P0, PT, RZ, -R6, RZ ;  /* 0x80000006ff077210 */ /* 0x000fe20007f1e0ff */
[----:B------:R-:W-:Y:S01]  /*f600*/  IMAD.MOV.U32 R9, RZ, RZ, R13 ;  /* 0x000000ffff097224 */ /* 0x000fe200078e000d */
[----:B------:R-:W-:Y:S02]  /*f610*/  MOV R8, R12 ;  /* 0x0000000c00087202 */ /* 0x000fe40000000f00 */
[----:B------:R-:W-:-:S05]  /*f620*/  IADD3.X R4, PT, PT, RZ, ~R5, RZ, P0, !PT ;  /* 0x80000005ff047210 */ /* 0x000fca00007fe4ff */
[----:B0-----:R-:W-:Y:S02]  /*f630*/  IMAD R4, R4, UR50, RZ ;  /* 0x0000003204047c24 */ /* 0x001fe4000f8e02ff */
[----:B------:R-:W-:-:S04]  /*f640*/  IMAD.WIDE.U32 R8, R7, UR50, R8 ;  /* 0x0000003207087c25 */ /* 0x000fc8000f8e0008 */
[----:B------:R-:W-:-:S05]  /*f650*/  IMAD R7, R7, UR51, R4 ;  /* 0x0000003307077c24 */ /* 0x000fca000f8e0204 */
[----:B------:R-:W-:Y:S02]  /*f660*/  IADD3 R4, PT, PT, R7, R9, RZ ;  /* 0x0000000907047210 */ /* 0x000fe40007ffe0ff */
[----:B------:R-:W-:-:S07]  /*f670*/  MOV R7, R5 ;  /* 0x0000000500077202 */ /* 0x000fce0000000f00 */
.L_x_504:
[----:B------:R-:W-:Y:S05]  /*f680*/  BSYNC.RECONVERGENT B1 ;  /* 0x0000000000017941 */ /* 0x000fea0003800200 */
.L_x_502:
[----:B------:R-:W0:Y:S01]  /*f690*/  LDCU.64 UR50, c[0x0][0x520] ;  /* 0x0000a400ff3277ac */ /* 0x000e220008000a00 */
[----:B------:R-:W-:Y:S02]  /*f6a0*/  ISETP.NE.AND P0, PT, R3, 0x18, PT ;  /* 0x000000180300780c */ /* 0x000fe40003f05270 */
[----:B------:R-:W-:Y:S01]  /*f6b0*/  MOV R5, R0 ;  /* 0x0000000000057202 */ /* 0x000fe20000000f00 */
[----:B0-----:R-:W-:Y:S02]  /*f6c0*/  IMAD R9, R4, UR50, RZ ;  /* 0x0000003204097c24 */ /* 0x001fe4000f8e02ff */
[----:B------:R-:W-:Y:S02]  /*f6d0*/  IMAD.MOV.U32 R4, RZ, RZ, R2 ;  /* 0x000000ffff047224 */ /* 0x000fe400078e0002 */
        /* <DEDUP_REMOVED lines=13> */
[----:B0-----:R-:W-:Y:S01]  /*f7b0*/  IADD3 R8, PT, PT, R7, 0xffffffe, RZ ;  /* 0x0ffffffe07087810 */ /* 0x001fe20007ffe0ff */
[----:B------:R-:W-:-:S05]  /*f7c0*/  HFMA2 R7, -RZ, RZ, 0, 0 ;  /* 0x00000000ff077431 */ /* 0x000fca00000001ff */
        /* <DEDUP_REMOVED lines=8> */
[----:B------:R-:W-:-:S04]  /*f850*/  @P0 IADD3 R6, PT, PT, R6, -UR29, RZ ;  /* 0x8000001d06060c10 */ /* 0x000fc8000fffe0ff */
[----:B------:R-:W-:-:S13]  /*f860*/  ISETP.GE.U32.AND P0, PT, R6, UR29, PT ;  /* 0x0000001d06007c0c */ /* 0x000fda000bf06070 */
[----:B------:R-:W-:Y:S01]  /*f870*/  @P0 VIADD R6, R6, -UR29 ;  /* 0x8000001d06060c36 */ /* 0x000fe20008000000 */
[----:B------:R-:W-:Y:S01]  /*f880*/  @!P1 LOP3.LUT R6, RZ, UR29, RZ, 0x33, !PT ;  /* 0x0000001dff069c12 */ /* 0x000fe2000f8e33ff */
[----:B------:R-:W-:Y:S06]  /*f890*/  BRA `(.L_x_507) ;  /* 0x00000000001c7947 */ /* 0x000fec0003800000 */
.L_x_506:
[----:B------:R-:W0:Y:S01]  /*f8a0*/  LDCU.64 UR50, c[0x0][0x460] ;  /* 0x00008c00ff3277ac */ /* 0x000e220008000a00 */
[----:B------:R-:W-:Y:S01]  /*f8b0*/  MOV R18, R6 ;  /* 0x0000000600127202 */ /* 0x000fe20000000f00 */
[----:B------:R-:W-:Y:S01]  /*f8c0*/  IMAD.MOV.U32 R12, RZ, RZ, R7 ;  /* 0x000000ffff0c7224 */ /* 0x000fe200078e0007 */
[----:B------:R-:W-:Y:S02]  /*f8d0*/  MOV R13, 0xf910 ;  /* 0x0000f910000d7802 */ /* 0x000fe40000000f00 */
[----:B0-----:R-:W-:Y:S02]  /*f8e0*/  MOV R10, UR50 ;  /* 0x00000032000a7c02 */ /* 0x001fe40008000f00 */
[----:B------:R-:W-:-:S07]  /*f8f0*/  MOV R11, UR51 ;  /* 0x00000033000b7c02 */ /* 0x000fce0008000f00 */
[----:B------:R-:W-:Y:S05]  /*f900*/  CALL.REL.NOINC `($__internal_5_$__cuda_sm20_rem_s64) ;  /* 0x0000000800c87944 */ /* 0x000fea0003c00000 */
.L_x_507:
[----:B------:R-:W-:Y:S05]  /*f910*/  BSYNC.RECONVERGENT B1 ;  /* 0x0000000000017941 */ /* 0x000fea0003800200 */
.L_x_505:
[----:B------:R-:W0:Y:S01]  /*f920*/  LDCU.64 UR50, c[0x0][0x528] ;  /* 0x0000a500ff3277ac */ /* 0x000e220008000a00 */
[----:B------:R-:W-:Y:S01]  /*f930*/  MOV R5, R0 ;  /* 0x0000000000057202 */ /* 0x000fe20000000f00 */
[----:B------:R-:W-:Y:S02]  /*f940*/  IMAD.MOV.U32 R4, RZ, RZ, R2 ;  /* 0x000000ffff047224 */ /* 0x000fe400078e0002 */
[----:B0-----:R-:W-:Y:S02]  /*f950*/  IMAD R7, R7, UR50, RZ ;  /* 0x0000003207077c24 */ /* 0x001fe4000f8e02ff */
[----:B------:R-:W-:-:S04]  /*f960*/  IMAD.WIDE.U32 R4, R6, UR50, R4 ;  /* 0x0000003206047c25 */ /* 0x000fc8000f8e0004 */
[----:B------:R-:W-:Y:S01]  /*f970*/  IMAD R7, R6, UR51, R7 ;  /* 0x0000003306077c24 */ /* 0x000fe2000f8e0207 */
[----:B------:R-:W-:-:S03]  /*f980*/  MOV R2, R4 ;  /* 0x0000000400027202 */ /* 0x000fc60000000f00 */
[----:B------:R-:W-:-:S07]  /*f990*/  IMAD.IADD R0, R5, 0x1, R7 ;  /* 0x0000000105007824 */ /* 0x000fce00078e0207 */
.L_x_435:
[----:B------:R-:W0:Y:S02]  /*f9a0*/  LDCU.64 UR50, c[0x0][0x390] ;  /* 0x00007200ff3277ac */ /* 0x000e240008000a00 */
[----:B0-----:R-:W-:-:S04]  /*f9b0*/  LEA R4, P0, R2, UR50, 0x3 ;  /* 0x0000003202047c11 */ /* 0x001fc8000f8018ff */
[----:B------:R-:W-:-:S06]  /*f9c0*/  LEA.HI.X R5, R2, UR51, R0, 0x3, P0 ;  /* 0x0000003302057c11 */ /* 0x000fcc00080f1c00 */
[----:B------:R-:W2:Y:S01]  /*f9d0*/  LDG.E.64 R4, desc[UR30][R4.64] ;  /* 0x0000001e04047981 */ /* 0x000ea2000c1e1b00 */
[----:B------:R-:W0:Y:S01]  /*f9e0*/  LDC.64 R6, c[0x0][0x388] ;  /* 0x0000e200ff067b82 */ /* 0x000e220000000a00 */
[----:B------:R-:W-:-:S04]  /*f9f0*/  IADD3 R14, P0, PT, R28, R14, RZ ;  /* 0x0000000e1c0e7210 */ /* 0x000fc80007f1e0ff */
[----:B------:R-:W-:Y:S02]  /*fa00*/  IADD3.X R15, PT, PT, RZ, R15, RZ, P0, !PT ;  /* 0x0000000fff0f7210 */ /* 0x000fe400007fe4ff */
[----:B------:R-:W-:-:S04]  /*fa10*/  ISETP.GE.U32.AND P0, PT, R14, UR32, PT ;  /* 0x000000200e007c0c */ /* 0x000fc8000bf06070 */
[----:B------:R-:W-:Y:S01]  /*fa20*/  ISETP.GE.AND.EX P0, PT, R15, UR33, PT, P0 ;  /* 0x000000210f007c0c */ /* 0x000fe2000bf06300 */
[----:B--2---:R-:W-:-:S05]  /*fa30*/  FADD.FTZ R5, -R5, -RZ ;  /* 0x800000ff05057221 */ /* 0x004fca0000010100 */
[----:B0-----:R1:W-:Y:S07]  /*fa40*/  STG.E.64 desc[UR30][R6.64], R4 ;  /* 0x0000000406007986 */ /* 0x0013ee000c101b1e */
[----:B------:R-:W-:Y:S05]  /*fa50*/  @!P0 BRA `(.L_x_508) ;  /* 0xffffffa800108947 */ /* 0x000fea000383ffff */
[----:B------:R-:W-:Y:S05]  /*fa60*/  BSYNC.RECONVERGENT B0 ;  /* 0x0000000000007941 */ /* 0x000fea0003800200 */
.L_x_431:
[----:B------:R-:W-:Y:S05]  /*fa70*/  EXIT ;  /* 0x000000000000794d */ /* 0x000fea0003800000 */
        .weak           $__internal_3_$__cuda_sm20_div_s64
        .type           $__internal_3_$__cuda_sm20_div_s64,@function
        .size           $__internal_3_$__cuda_sm20_div_s64,($__internal_4_$__cuda_sm20_div_u64 - $__internal_3_$__cuda_sm20_div_s64)
$__internal_3_$__cuda_sm20_div_s64:
        /* <DEDUP_REMOVED lines=18> */
[----:B------:R-:W-:-:S03]  /*fba0*/  IMAD.HI.U32 R24, R18, R23, RZ ;  /* 0x0000001712187227 */ /* 0x000fc600078e00ff */
[----:B------:R-:W-:-:S05]  /*fbb0*/  IADD3.X R9, PT, PT, RZ, ~R9, RZ, P0, !PT ;  /* 0x80000009ff097210 */ /* 0x000fca00007fe4ff */
[----:B------:R-:W-:-:S04]  /*fbc0*/  IMAD.WIDE.U32 R24, P0, R18, R9, R24 ;  /* 0x0000000912187225 */ /* 0x000fc80007800018 */
[----:B------:R-:W-:-:S04]  /*fbd0*/  IMAD.HI.U32 R18, R19, R9, RZ ;  /* 0x0000000913127227 */ /* 0x000fc800078e00ff */
[----:B------:R-:W-:-:S04]  /*fbe0*/  IMAD.HI.U32 R24, P1, R19, R23, R24 ;  /* 0x0000001713187227 */ /* 0x000fc80007820018 */
[----:B------:R-:W-:Y:S02]  /*fbf0*/  IMAD.X R23, R18, 0x1, R19, P0 ;  /* 0x0000000112177824 */ /* 0x000fe400000e0613 */
[----:B------:R-:W-:-:S05]  /*fc00*/  IMAD R18, R19, R9, RZ ;  /* 0x0000000913127224 */ /* 0x000fca00078e02ff */
[----:B------:R-:W-:-:S04]  /*fc10*/  IADD3 R19, P0, PT, R18, R24, RZ ;  /* 0x0000001812137210 */ /* 0x000fc80007f1e0ff */
[----:B------:R-:W-:Y:S01]  /*fc20*/  IADD3.X R9, PT, PT, RZ, RZ, R23, P0, P1 ;  /* 0x000000ffff097210 */ /* 0x000fe200007e2417 */
[----:B------:R-:W-:-:S04]  /*fc30*/  IMAD.WIDE.U32 R24, R19, R10, RZ ;  /* 0x0000000a13187225 */ /* 0x000fc800078e00ff */
[----:B------:R-:W-:Y:S01]  /*fc40*/  IMAD R23, R19, R11, R25 ;  /* 0x0000000b13177224 */ /* 0x000fe200078e0219 */
[----:B------:R-:W-:-:S03]  /*fc50*/  IADD3 R24, P0, PT, RZ, -R24, RZ ;  /* 0x80000018ff187210 */ /* 0x000fc60007f1e0ff */
[----:B------:R-:W-:Y:S02]  /*fc60*/  IMAD R23, R9, R10, R23 ;  /* 0x0000000a09177224 */ /* 0x000fe400078e0217 */
[----:B------:R-:W-:-:S03]  /*fc70*/  IMAD.HI.U32 R18, R19, R24, RZ ;  /* 0x0000001813127227 */ /* 0x000fc600078e00ff */
[----:B------:R-:W-:-:S05]  /*fc80*/  IADD3.X R23, PT, PT, RZ, ~R23, RZ, P0, !PT ;  /* 0x80000017ff177210 */ /* 0x000fca00007fe4ff */
        /* <DEDUP_REMOVED lines=20> */
[----:B------:R-:W-:Y:S02]  /*fdd0*/  IADD3.X R9, PT, PT, R23, RZ, RZ, P0, !PT ;  /* 0x000000ff17097210 */ /* 0x000fe400007fe4ff */
[----:B------:R-:W-:-:S03]  /*fde0*/  IADD3 R8, P3, PT, -R8, R24, RZ ;  /* 0x0000001808087210 */ /* 0x000fc60007f7e1ff */
[----:B------:R-:W-:Y:S01]  /*fdf0*/  IMAD.X R9, RZ, RZ, R9, P1 ;  /* 0x000000ffff097224 */ /* 0x000fe200008e0609 */
[----:B------:R-:W-:-:S03]  /*fe00*/  ISETP.GE.U32.AND P1, PT, R8, R10, PT ;  /* 0x0000000a0800720c */ /* 0x000fc60003f26070 */
[----:B------:R-:W-:-:S05]  /*fe10*/  IMAD R23, R9, R10, R25 ;  /* 0x0000000a09177224 */ /* 0x000fca00078e0219 */
[----:B------:R-:W-:Y:S02]  /*fe20*/  IADD3.X R19, PT, PT, ~R23, R19, RZ, P3, !PT ;  /* 0x0000001317137210 */ /* 0x000fe40001ffe5ff */
[----:B------:R-:W-:Y:S02]  /*fe30*/  IADD3 R23, P3, PT, R8, -R10, RZ ;  /* 0x8000000a08177210 */ /* 0x000fe40007f7e0ff */
        /* <DEDUP_REMOVED lines=26> */
[----:B------:R-:W-:Y:S06]  /*ffe0*/  RET.REL.NODEC R8 `(_ZN2at6native26_fft_conjugate_copy_kernelIN3c107complexIfEE16OffsetCalculatorILi1ElLb0EENS0_33HermitianSymmetryOffsetCalculatorIlEEEEvlPT_PKS9_T0_T1_) ;  /* 0xffffff0008047950 */ /* 0x000fec0003c3ffff */
        .weak           $__internal_4_$__cuda_sm20_div_u64
        .type           $__internal_4_$__cuda_sm20_div_u64,@function
        .size           $__internal_4_$__cuda_sm20_div_u64,($__internal_5_$__cuda_sm20_rem_s64 - $__internal_4_$__cuda_sm20_div_u64)
$__internal_4_$__cuda_sm20_div_u64:
        /* <DEDUP_REMOVED lines=67> */
[----:B------:R-:W-:Y:S06]  /*10420*/  RET.REL.NODEC R2 `(_ZN2at6native26_fft_conjugate_copy_kernelIN3c107complexIfEE16OffsetCalculatorILi1ElLb0EENS0_33HermitianSymmetryOffsetCalculatorIlEEEEvlPT_PKS9_T0_T1_) ;  /* 0xfffffef802f47950 */ /* 0x000fec0003c3ffff */
        .weak           $__internal_5_$__cuda_sm20_rem_s64
        .type           $__internal_5_$__cuda_sm20_rem_s64,@function
        .size           $__internal_5_$__cuda_sm20_rem_s64,(.L_x_770 - $__internal_5_$__cuda_sm20_rem_s64)
$__internal_5_$__cuda_sm20_rem_s64:
        /* <DEDUP_REMOVED lines=80> */
[----:B------:R-:W-:Y:S06]  /*10930*/  RET.REL.NODEC R4 `(_ZN2at6native26_fft_conjugate_copy_kernelIN3c107complexIfEE16OffsetCalculatorILi1ElLb0EENS0_33HermitianSymmetryOffsetCalculatorIlEEEEvlPT_PKS9_T0_T1_) ;  /* 0xfffffef404b07950 */ /* 0x000fec0003c3ffff */
.L_x_509:
        /* <DEDUP_REMOVED lines=12> */
.L_x_770:


//--------------------- .text._ZN2at6native26_fft_conjugate_copy_kernelIN3c107complexIdEE16OffsetCalculatorILi1ElLb0EENS0_33HermitianSymmetryOffsetCalculatorIlEEEEvlPT_PKS9_T0_T1_ --------------------------
	.section	.text._ZN2at6native26_fft_conjugate_copy_kernelIN3c107complexIdEE16OffsetCalculatorILi1ElLb0EENS0_33HermitianSymmetryOffsetCalculatorIlEEEEvlPT_PKS9_T0_T1_,"ax",@progbits
	.align	128
        .global         _ZN2at6native26_fft_conjugate_copy_kernelIN3c107complexIdEE16OffsetCalculatorILi1ElLb0EENS0_33HermitianSymmetryOffsetCalculatorIlEEEEvlPT_PKS9_T0_T1_
        .type           _ZN2at6native26_fft_conjugate_copy_kernelIN3c107complexIdEE16OffsetCalculatorILi1ElLb0EENS0_33HermitianSymmetryOffsetCalculatorIlEEEEvlPT_PKS9_T0_T1_,@function
        .size           _ZN2at6native26_fft_conjugate_copy_kernelIN3c107complexIdEE16OffsetCalculatorILi1ElLb0EENS0_33HermitianSymmetryOffsetCalculatorIlEEEEvlPT_PKS9_T0_T1_,(.L_x_773 - _ZN2at6native26_fft_conjugate_copy_kernelIN3c107complexIdEE16OffsetCalculatorILi1ElLb0EENS0_33HermitianSymmetryOffsetCalculatorIlEEEEvlPT_PKS9_T0_T1_)
        .other          _ZN2at6native26_fft_conjugate_copy_kernelIN3c107complexIdEE16OffsetCalculatorILi1ElLb0EENS0_33HermitianSymmetryOffsetCalculatorIlEEEEvlPT_PKS9_T0_T1_,@"STO_CUDA_ENTRY STV_DEFAULT"
_ZN2at6native26_fft_conjugate_copy_kernelIN3c107complexIdEE16OffsetCalculatorILi1ElLb0EENS0_33HermitianSymmetryOffsetCalculatorIlEEEEvlPT_PKS9_T0_T1_:
.text._ZN2at6native26_fft_conjugate_copy_kernelIN3c107complexIdEE16OffsetCalculatorILi1ElLb0EENS0_33HermitianSymmetryOffsetCalculatorIlEEEEvlPT_PKS9_T0_T1_:
        /* <DEDUP_REMOVED lines=25> */
.L_x_556:
        /* <DEDUP_REMOVED lines=14> */
.L_x_537:
        /* <DEDUP_REMOVED lines=31> */
.L_x_514:
[----:B------:R-:W-:Y:S01]  /*0460*/  IMAD.MOV.U32 R8, RZ, RZ, R12 ;  /* 0x000000ffff087224 */ /* 0x000fe200078e000c */
[----:B------:R-:W-:Y:S01]  /*0470*/  MOV R7, R13 ;  /* 0x0000000d00077202 */ /* 0x000fe20000000f00 */
[----:B------:R-:W-:Y:S01]  /*0480*/  IMAD.MOV.U32 R6, RZ, RZ, R14 ;  /* 0x000000ffff067224 */ /* 0x000fe200078e000e */
[----:B------:R-:W-:Y:S02]  /*0490*/  MOV R5, R15 ;  /* 0x0000000f00057202 */ /* 0x000fe40000000f00 */
[----:B------:R-:W-:-:S07]  /*04a0*/  MOV R4, 0x4c0 ;  /* 0x000004c000047802 */ /* 0x000fce0000000f00 */
[----:B0-----:R-:W-:Y:S05]  /*04b0*/  CALL.REL.NOINC `($__internal_6_$__cuda_sm20_div_s64) ;  /* 0x000000f400947944 */ /* 0x001fea0003c00000 */
        /* <DEDUP_REMOVED lines=10> */
.L_x_515:
[----:B------:R-:W-:Y:S05]  /*0560*/  BSYNC.RECONVERGENT B0 ;  /* 0x0000000000007941 */ /* 0x000fea0003800200 */
.L_x_513:
        /* <DEDUP_REMOVED lines=19> */
.L_x_517:
        /* <DEDUP_REMOVED lines=8> */
.L_x_518:
[----:B------:R-:W-:Y:S05]  /*0720*/  BSYNC.RECONVERGENT B0 ;  /* 0x0000000000007941 */ /* 0x000fea0003800200 */
.L_x_516:
        /* <DEDUP_REMOVED lines=29> */
.L_x_520:
[----:B------:R-:W-:Y:S01]  /*0900*/  IMAD.MOV.U32 R8, RZ, RZ, R12 ;  /* 0x000000ffff087224 */ /* 0x000fe200078e000c */
[----:B------:R-:W-:Y:S01]  /*0910*/  MOV R7, R13 ;  /* 0x0000000d00077202 */ /* 0x000fe20000000f00 */
[----:B------:R-:W-:Y:S01]  /*0920*/  IMAD.MOV.U32 R6, RZ, RZ, R14 ;  /* 0x000000ffff067224 */ /* 0x000fe200078e000e */
[----:B------:R-:W-:Y:S02]  /*0930*/  MOV R5, R15 ;  /* 0x0000000f00057202 */ /* 0x000fe40000000f00 */
[----:B------:R-:W-:-:S07]  /*0940*/  MOV R4, 0x960 ;  /* 0x0000096000047802 */ /* 0x000fce0000000f00 */
[----:B------:R-:W-:Y:S05]  /*0950*/  CALL.REL.NOINC `($__internal_6_$__cuda_sm20_div_s64) ;  /* 0x000000f0006c7944 */ /* 0x000fea0003c00000 */
        /* <DEDUP_REMOVED lines=11> */
.L_x_521:
[----:B------:R-:W-:Y:S05]  /*0a10*/  BSYNC.RECONVERGENT B0 ;  /* 0x0000000000007941 */ /* 0x000fea0003800200 */
.L_x_519:
        /* <DEDUP_REMOVED lines=17> */
.L_x_523:
        /* <DEDUP_REMOVED lines=8> */
.L_x_524:
[----:B------:R-:W-:Y:S05]  /*0bb0*/  BSYNC.RECONVERGENT B0 ;  /* 0x0000000000007941 */ /* 0x000fea0003800200 */
.L_x_522:
        /* <DEDUP_REMOVED lines=29> */
.L_x_526:
[----:B------:R-:W-:Y:S01]  /*0d90*/  MOV R8, R12 ;  /* 0x0000000c00087202 */ /* 0x000fe20000000f00 */
[----:B------:R-:W-:Y:S01]  /*0da0*/  IMAD.MOV.U32 R7, RZ, RZ, R13 ;  /* 0x000000ffff077224 */ /* 0x000fe200078e000d */
[----:B------:R-:W-:Y:S01]  /*0db0*/  MOV R6, R14 ;  /* 0x0000000e00067202 */ /* 0x000fe20000000f00 */
[----:B------:R-:W-:Y:S01]  /*0dc0*/  IMAD.MOV.U32 R5, RZ, RZ, R15 ;  /* 0x000000ffff057224 */ /* 0x000fe200078e000f */
[----:B------:R-:W-:-:S07]  /*0dd0*/  MOV R4, 0xdf0 ;  /* 0x00000df000047802 */ /* 0x000fce0000000f00 */
[----:B------:R-:W-:Y:S05]  /*0de0*/  CALL.REL.NOINC `($__internal_6_$__cuda_sm20_div_s64) ;  /* 0x000000ec00487944 */ /* 0x000fea0003c00000 */
        /* <DEDUP_REMOVED lines=11> */
.L_x_527:
[----:B------:R-:W-:Y:S05]  /*0ea0*/  BSYNC.RECONVERGENT B0 ;  /* 0x0000000000007941 */ /* 0x000fea0003800200 */
.L_x_525:
        /* <DEDUP_REMOVED lines=17> */
.L_x_529:
        /* <DEDUP_REMOVED lines=8> */
.L_x_530:
[----:B------:R-:W-:Y:S05]  /*1040*/  BSYNC.RECONVERGENT B0 ;  /* 0x0000000000007941 */ /* 0x000fea0003800200 */
.L_x_528:
        /* <DEDUP_REMOVED lines=29> */
.L_x_532:
        /* <DEDUP_REMOVED lines=17> */
.L_x_533:
[----:B------:R-:W-:Y:S05]  /*1330*/  BSYNC.RECONVERGENT B0 ;  /* 0x0000000000007941 */ /* 0x000fea0003800200 */
.L_x_531:
        /* <DEDUP_REMOVED lines=17> */
.L_x_535:
        /* <DEDUP_REMOVED lines=8> */
.L_x_536:
[----:B------:R-:W-:Y:S05]  /*14d0*/  BSYNC.RECONVERGENT B0 ;  /* 0x0000000000007941 */ /* 0x000fea0003800200 */
.L_x_534:
[----:B------:R-:W-:Y:S01]  /*14e0*/  VIADD R20, R20, 0x4 ;  /* 0x0000000414147836 */ /* 0x000fe20000000000 */
[----:B------:R-:W-:Y:S01]  /*14f0*/  IADD3 R3, PT, PT, R3, 0x20, RZ ;  /* 0x0000002003037810 */ /* 0x000fe20007ffe0ff */
[----:B------:R-:W-:Y:S06]  /*1500*/  @P2 BRA `(.L_x_537) ;  /* 0xffffffec00582947 */ /* 0x000fec000383ffff */
[----:B------:R-:W-:-:S07]  /*1510*/  IMAD.U32 R16, RZ, RZ, UR5 ;  /* 0x00000005ff107e24 */ /* 0x000fce000f8e00ff */
.L_x_512:
        /* <DEDUP_REMOVED lines=33> */
.L_x_540:
        /* <DEDUP_REMOVED lines=17> */
.L_x_541:
[----:B------:R-:W-:Y:S05]  /*1840*/  BSYNC.RECONVERGENT B0 ;  /* 0x0000000000007941 */ /* 0x000fea0003800200 */
.L_x_539:
        /* <DEDUP_REMOVED lines=20> */
.L_x_543:
        /* <DEDUP_REMOVED lines=8> */
.L_x_544:
[----:B------:R-:W-:Y:S05]  /*1a10*/  BSYNC.RECONVERGENT B0 ;  /* 0x0000000000007941 */ /* 0x000fea0003800200 */
.L_x_542:
        /* <DEDUP_REMOVED lines=32> */
.L_x_547:
        /* <DEDUP_REMOVED lines=16> */
.L_x_548:
[----:B------:R-:W-:Y:S05]  /*1d20*/  BSYNC.RECONVERGENT B1 ;  /* 0x0000000000017941 */ /* 0x000fea0003800200 */
.L_x_546:
        /* <DEDUP_REMOVED lines=17> */
.L_x_550:
        /* <DEDUP_REMOVED lines=8> */
.L_x_551:
[----:B------:R-:W-:Y:S05]  /*1ec0*/  BSYNC.RECONVERGENT B1 ;  /* 0x0000000000017941 */ /* 0x000fea0003800200 */
.L_x_549:
        /* <DEDUP_REMOVED lines=26> */
.L_x_553:
[----:B------:R-:W-:Y:S01]  /*2070*/  MOV R18, R6 ;  /* 0x0000000600127202 */ /* 0x000fe20000000f00 */
[----:B------:R-:W-:Y:S01]  /*2080*/  IMAD.MOV.U32 R12, RZ, RZ, R7 ;  /* 0x000000ffff0c7224 */ /* 0x000fe200078e0007 */
[----:B------:R-:W-:Y:S01]  /*2090*/  MOV R10, R14 ;  /* 0x0000000e000a7202 */ /* 0x000fe20000000f00 */
[----:B------:R-:W-:Y:S01]  /*20a0*/  IMAD.MOV.U32 R11, RZ, RZ, R15 ;  /* 0x000000ffff0b7224 */ /* 0x000fe200078e000f */
[----:B------:R-:W-:-:S07]  /*20b0*/  MOV R13, 0x20d0 ;  /* 0x000020d0000d7802 */ /* 0x000fce0000000f00 */
[----:B------:R-:W-:Y:S05]  /*20c0*/  CALL.REL.NOINC `($__internal_8_$__cuda_sm20_rem_s64) ;  /* 0x000000e000fc7944 */ /* 0x000fea0003c00000 */
.L_x_554:
[----:B------:R-:W-:Y:S05]  /*20d0*/  BSYNC.RECONVERGENT B1 ;  /* 0x0000000000017941 */ /* 0x000fea0003800200 */
.L_x_552:
        /* <DEDUP_REMOVED lines=16> */
.L_x_555:
        /* <DEDUP_REMOVED lines=8> */
.L_x_545:
[----:B------:R-:W-:Y:S05]  /*2260*/  BSYNC.RECONVERGENT B0 ;  /* 0x0000000000007941 */ /* 0x000fea0003800200 */
.L_x_538:
[----:B------:R-:W0:Y:S01]  /*2270*/  LDC.64 R4, c[0x0][0x390] ;  /* 0x0000e400ff047b82 */ /* 0x000e220000000a00 */
[----:B------:R-:W1:Y:S01]  /*2280*/  LDCU.128 UR8, c[0x0][0x380] ;  /* 0x00007000ff0877ac */ /* 0x000e620008000c00 */
[----:B0-----:R-:W2:Y:S01]  /*2290*/  LDG.E.128 R4, desc[UR30][R4.64] ;  /* 0x0000001e04047981 */ /* 0x001ea2000c1e1d00 */
[----:B-1----:R-:W-:Y:S02]  /*22a0*/  LEA R8, P0, R0, UR10, 0x4 ;  /* 0x0000000a00087c11 */ /* 0x002fe4000f8020ff */
[----:B------:R-:W-:Y:S02]  /*22b0*/  IADD3 R21, P1, PT, R28, R21, RZ ;  /* 0x000000151c157210 */ /* 0x000fe40007f3e0ff */
[----:B------:R-:W-:Y:S02]  /*22c0*/  LEA.HI.X R9, R0, UR11, R2, 0x4, P0 ;  /* 0x0000000b00097c11 */ /* 0x000fe400080f2402 */
[----:B------:R-:W-:Y:S01]  /*22d0*/  ISETP.GE.U32.AND P0, PT, R21, UR8, PT ;  /* 0x0000000815007c0c */ /* 0x000fe2000bf06070 */
[----:B------:R-:W-:-:S05]  /*22e0*/  IMAD.X R26, RZ, RZ, R26, P1 ;  /* 0x000000ffff1a7224 */ /* 0x000fca00008e061a */
[----:B------:R-:W-:Y:S01]  /*22f0*/  ISETP.GE.AND.EX P0, PT, R26, UR9, PT, P0 ;  /* 0x000000091a007c0c */ /* 0x000fe2000bf06300 */
[----:B--2---:R-:W0:Y:S02]  /*2300*/  DADD R6, -RZ, -R6 ;  /* 0x00000000ff067229 */ /* 0x004e240000000906 */
[----:B0-----:R0:W-:Y:S10]  /*2310*/  STG.E.128 desc[UR30][R8.64], R4 ;  /* 0x0000000408007986 */ /* 0x0011f4000c101d1e */
[----:B------:R-:W-:Y:S05]  /*2320*/  @!P0 BRA `(.L_x_556) ;  /* 0xffffffdc00988947 */ /* 0x000fea000383ffff */
[----:B------:R-:W-:Y:S05]  /*2330*/  EXIT ;  /* 0x000000000000794d */ /* 0x000fea0003800000 */
.L_x_511:
[----:B------:R-:W-:Y:S01]  /*2340*/  MOV R3, 0xffffffff ;  /* 0xffffffff00037802 */ /* 0x000fe20000000f00 */
[----:B------:R-:W-:Y:S01]  /*2350*/  IMAD.MOV.U32 R26, RZ, RZ, R14 ;  /* 0x000000ffff1a7224 */ /* 0x000fe200078e000e */
[----:B------:R-:W-:Y:S01]  /*2360*/  MOV R27, R15 ;  /* 0x0000000f001b7202 */ /* 0x000fe20000000f00 */
[----:B------:R-:W0:Y:S01]  /*2370*/  LDCU UR4, c[0x0][0x530] ;  /* 0x0000a600ff0477ac */ /* 0x000e220008000800 */
[----:B------:R-:W-:-:S05]  /*2380*/  VIADDMNMX.U32 R20, R20, R3, 0x18, PT ;  /* 0x0000001814147446 */ /* 0x000fca0003800003 */
[----:B------:R-:W-:-:S07]  /*2390*/  VIADD R20, R20, 0x1 ;  /* 0x0000000114147836 */ /* 0x000fce0000000000 */
.L_x_677:
        /* <DEDUP_REMOVED lines=29> */
.L_x_558:
[----:B------:R-:W1:Y:S01]  /*2570*/  LDCU.64 UR6, c[0x0][0x3a0] ;  /* 0x00007400ff0677ac */ /* 0x000e620008000a00 */
[----:B------:R-:W-:Y:S01]  /*2580*/  MOV R8, R26 ;  /* 0x0000001a00087202 */ /* 0x000fe20000000f00 */
[----:B------:R-:W-:Y:S01]  /*2590*/  IMAD.MOV.U32 R7, RZ, RZ, R27 ;  /* 0x000000ffff077224 */ /* 0x000fe200078e001b */
[----:B------:R-:W-:Y:S01]  /*25a0*/  MOV R4, 0x25e0 ;  /* 0x000025e000047802 */ /* 0x000fe20000000f00 */
[----:B-1----:R-:W-:Y:S01]  /*25b0*/  IMAD.U32 R6, RZ, RZ, UR6 ;  /* 0x00000006ff067e24 */ /* 0x002fe2000f8e00ff */
[----:B------:R-:W-:-:S07]  /*25c0*/  MOV R5, UR7 ;  /* 0x0000000700057c02 */ /* 0x000fce0008000f00 */
[----:B0-----:R-:W-:Y:S05]  /*25d0*/  CALL.REL.NOINC `($__internal_6_$__cuda_sm20_div_s64) ;  /* 0x000000d4004c7944 */ /* 0x001fea0003c00000 */
        /* <DEDUP_REMOVED lines=10> */
.L_x_559:
[----:B0-----:R-:W-:Y:S05]  /*2680*/  BSYNC.RECONVERGENT B0 ;  /* 0x0000000000007941 */ /* 0x001fea0003800200 */
.L_x_557:
        /* <DEDUP_REMOVED lines=38> */
.L_x_562:
[----:B------:R-:W0:Y:S01]  /*28f0*/  LDCU.64 UR6, c[0x0][0x3a8] ;  /* 0x00007500ff0677ac */ /* 0x000e220008000a00 */
[----:B------:R-:W-:Y:S01]  /*2900*/  IMAD.MOV.U32 R8, RZ, RZ, R2 ;  /* 0x000000ffff087224 */ /* 0x000fe200078e0002 */
[----:B------:R-:W-:Y:S02]  /*2910*/  MOV R7, R3 ;  /* 0x0000000300077202 */ /* 0x000fe40000000f00 */
[----:B------:R-:W-:Y:S02]  /*2920*/  MOV R4, 0x2960 ;  /* 0x0000296000047802 */ /* 0x000fe40000000f00 */
[----:B0-----:R-:W-:Y:S01]  /*2930*/  MOV R6, UR6 ;  /* 0x0000000600067c02 */ /* 0x001fe20008000f00 */
[----:B------:R-:W-:-:S07]  /*2940*/  IMAD.U32 R5, RZ, RZ, UR7 ;  /* 0x00000007ff057e24 */ /* 0x000fce000f8e00ff */
[----:B------:R-:W-:Y:S05]  /*2950*/  CALL.REL.NOINC `($__internal_6_$__cuda_sm20_div_s64) ;  /* 0x000000d0006c7944 */ /* 0x000fea0003c00000 */
        /* <DEDUP_REMOVED lines=10> */
.L_x_563:
[----:B------:R-:W-:Y:S05]  /*2a00*/  BSYNC.RECONVERGENT B0 ;  /* 0x0000000000007941 */ /* 0x000fea0003800200 */
.L_x_561:
        /* <DEDUP_REMOVED lines=38> */
.L_x_565:
        /* <DEDUP_REMOVED lines=17> */
.L_x_566:
[----:B------:R-:W-:Y:S05]  /*2d80*/  BSYNC.RECONVERGENT B0 ;  /* 0x0000000000007941 */ /* 0x000fea0003800200 */
.L_x_564:
        /* <DEDUP_REMOVED lines=38> */
.L_x_568:
        /* <DEDUP_REMOVED lines=17> */
.L_x_569:
[----:B------:R-:W-:Y:S05]  /*3100*/  BSYNC.RECONVERGENT B0 ;  /* 0x0000000000007941 */ /* 0x000fea0003800200 */
.L_x_567:
        /* <DEDUP_REMOVED lines=38> */
.L_x_571:
        /* <DEDUP_REMOVED lines=17> */
.L_x_572:
[----:B------:R-:W-:Y:S05]  /*3480*/  BSYNC.RECONVERGENT B0 ;  /* 0x0000000000007941 */ /* 0x000fea0003800200 */
.L_x_570:
        /* <DEDUP_REMOVED lines=38> */
.L_x_574:
        /* <DEDUP_REMOVED lines=17> */
.L_x_575:
[----:B------:R-:W-:Y:S05]  /*3800*/  BSYNC.RECONVERGENT B0 ;  /* 0x0000000000007941 */ /* 0x000fea0003800200 */
.L_x_573:
        /* <DEDUP_REMOVED lines=38> */
.L_x_577:
        /* <DEDUP_REMOVED lines=17> */
.L_x_578:
[----:B------:R-:W-:Y:S05]  /*3b80*/  BSYNC.RECONVERGENT B0 ;  /* 0x0000000000007941 */ /* 0x000fea0003800200 */
.L_x_576:
        /* <DEDUP_REMOVED lines=38> */
.L_x_580:
        /* <DEDUP_REMOVED lines=17> */
.L_x_581:
[----:B------:R-:W-:Y:S05]  /*3f00*/  BSYNC.RECONVERGENT B0 ;  /* 0x0000000000007941 */ /* 0x000fea0003800200 */
.L_x_579:
        /* <DEDUP_REMOVED lines=38> */
.L_x_583:
        /* <DEDUP_REMOVED lines=17> */
.L_x_584:
[----:B------:R-:W-:Y:S05]  /*4280*/  BSYNC.RECONVERGENT B0 ;  /* 0x0000000000007941 */ /* 0x000fea0003800200 */
.L_x_582:
        /* <DEDUP_REMOVED lines=38> */
.L_x_586:
        /* <DEDUP_REMOVED lines=17> */
.L_x_587:
[----:B------:R-:W-:Y:S05]  /*4600*/  BSYNC.RECONVERGENT B0 ;  /* 0x0000000000007941 */ /* 0x000fea0003800200 */
.L_x_585:
        /* <DEDUP_REMOVED lines=38> */
.L_x_589:
        /* <DEDUP_REMOVED lines=17> */
.L_x_590:
[----:B------:R-:W-:Y:S05]  /*4980*/  BSYNC.RECONVERGENT B0 ;  /* 0x0000000000007941 */ /* 0x000fea0003800200 */
.L_x_588:
        /* <DEDUP_REMOVED lines=38> */
.L_x_592:
        /* <DEDUP_REMOVED lines=17> */
.L_x_593:
[----:B------:R-:W-:Y:S05]  /*4d00*/  BSYNC.RECONVERGENT B0 ;  /* 0x0000000000007941 */ /* 0x000fea0003800200 */
.L_x_591:
        /* <DEDUP_REMOVED lines=38> */
.L_x_595:
        /* <DEDUP_REMOVED lines=17> */
.L_x_596:
[----:B------:R-:W-:Y:S05]  /*5080*/  BSYNC.RECONVERGENT B0 ;  /* 0x0000000000007941 */ /* 0x000fea0003800200 */
.L_x_594:
        /* <DEDUP_REMOVED lines=38> */
.L_x_598:
        /* <DEDUP_REMOVED lines=17> */
.L_x_599:
[----:B------:R-:W-:Y:S05]  /*5400*/  BSYNC.RECONVERGENT B0 ;  /* 0x0000000000007941 */ /* 0x000fea0003800200 */
.L_x_597:
        /* <DEDUP_REMOVED lines=38> */
.L_x_601:
        /* <DEDUP_REMOVED lines=17> */
.L_x_602:
[----:B------:R-:W-:Y:S05]  /*5780*/  BSYNC.RECONVERGENT B0 ;  /* 0x0000000000007941 */ /* 0x000fea0003800200 */
.L_x_600:
        /* <DEDUP_REMOVED lines=38> */
.L_x_604:
        /* <DEDUP_REMOVED lines=17> */
.L_x_605:
[----:B------:R-:W-:Y:S05]  /*5b00*/  BSYNC.RECONVERGENT B0 ;  /* 0x0000000000007941 */ /* 0x000fea0003800200 */
.L_x_603:
        /* <DEDUP_REMOVED lines=38> */
.L_x_607:
        /* <DEDUP_REMOVED lines=17> */
.L_x_608:
[----:B------:R-:W-:Y:S05]  /*5e80*/  BSYNC.RECONVERGENT B0 ;  /* 0x0000000000007941 */ /* 0x000fea0003800200 */
.L_x_606:
        /* <DEDUP_REMOVED lines=38> */
.L_x_610:
        /* <DEDUP_REMOVED lines=17> */
.L_x_611:
[----:B------:R-:W-:Y:S05]  /*6200*/  BSYNC.RECONVERGENT B0 ;  /* 0x0000000000007941 */ /* 0x000fea0003800200 */
.L_x_609:
        /* <DEDUP_REMOVED lines=38> */
.L_x_613:
        /* <DEDUP_REMOVED lines=17> */
.L_x_614:
[----:B------:R-:W-:Y:S05]  /*6580*/  BSYNC.RECONVERGENT B0 ;  /* 0x0000000000007941 */ /* 0x000fea0003800200 */
.L_x_612:
        /* <DEDUP_REMOVED lines=38> */
.L_x_616:
        /* <DEDUP_REMOVED lines=17> */
.L_x_617:
[----:B------:R-:W-:Y:S05]  /*6900*/  BSYNC.RECONVERGENT B0 ;  /* 0x0000000000007941 */ /* 0x000fea0003800200 */
.L_x_615:
        /* <DEDUP_REMOVED lines=38> */
.L_x_619:
        /* <DEDUP_REMOVED lines=17> */
.L_x_620:
[----:B------:R-:W-:Y:S05]  /*6c80*/  BSYNC.RECONVERGENT B0 ;  /* 0x0000000000007941 */ /* 0x000fea0003800200 */
.L_x_618:
        /* <DEDUP_REMOVED lines=38> */
.L_x_622:
        /* <DEDUP_REMOVED lines=17> */
.L_x_623:
[----:B------:R-:W-:Y:S05]  /*7000*/  BSYNC.RECONVERGENT B0 ;  /* 0x0000000000007941 */ /* 0x000fea0003800200 */
.L_x_621:
        /* <DEDUP_REMOVED lines=38> */
.L_x_625:
        /* <DEDUP_REMOVED lines=17> */
.L_x_626:
[----:B------:R-:W-:Y:S05]  /*7380*/  BSYNC.RECONVERGENT B0 ;  /* 0x0000000000007941 */ /* 0x000fea0003800200 */
.L_x_624:
        /* <DEDUP_REMOVED lines=38> */
.L_x_628:
        /* <DEDUP_REMOVED lines=16> */
.L_x_629:
[----:B------:R-:W-:Y:S05]  /*76f0*/  BSYNC.RECONVERGENT B0 ;  /* 0x0000000000007941 */ /* 0x000fea0003800200 */
.L_x_627:
        /* <DEDUP_REMOVED lines=34> */
.L_x_631:
[----:B------:R-:W0:Y:S01]  /*7920*/  LDCU.64 UR6, c[0x0][0x460] ;  /* 0x00008c00ff0677ac */ /* 0x000e220008000a00 */
[----:B------:R-:W-:Y:S01]  /*7930*/  IMAD.MOV.U32 R18, RZ, RZ, R6 ;  /* 0x000000ffff127224 */ /* 0x000fe200078e0006 */
[----:B------:R-:W-:Y:S02]  /*7940*/  MOV R12, R7 ;  /* 0x00000007000c7202 */ /* 0x000fe40000000f00 */
[----:B------:R-:W-:Y:S01]  /*7950*/  MOV R13, 0x7990 ;  /* 0x00007990000d7802 */ /* 0x000fe20000000f00 */
[----:B0-----:R-:W-:Y:S01]  /*7960*/  IMAD.U32 R10, RZ, RZ, UR6 ;  /* 0x00000006ff0a7e24 */ /* 0x001fe2000f8e00ff */
[----:B------:R-:W-:-:S07]  /*7970*/  MOV R11, UR7 ;  /* 0x00000007000b7c02 */ /* 0x000fce0008000f00 */
[----:B------:R-:W-:Y:S05]  /*7980*/  CALL.REL.NOINC `($__internal_8_$__cuda_sm20_rem_s64) ;  /* 0x0000008800cc7944 */ /* 0x000fea0003c00000 */
.L_x_632:
[----:B------:R-:W-:Y:S05]  /*7990*/  BSYNC.RECONVERGENT B0 ;  /* 0x0000000000007941 */ /* 0x000fea0003800200 */
.L_x_630:
[----:B------:R-:W0:Y:S01]  /*79a0*/  LDCU.64 UR6, c[0x0][0x528] ;  /* 0x0000a500ff0677ac */ /* 0x000e220008000a00 */
[----:B------:R-:W-:Y:S02]  /*79b0*/  IMAD.MOV.U32 R16, RZ, RZ, R0 ;  /* 0x000000ffff107224 */ /* 0x000fe400078e0000 */
[----:B0-----:R-:W-:Y:S02]  /*79c0*/  IMAD R5, R7, UR6, RZ ;  /* 0x0000000607057c24 */ /* 0x001fe4000f8e02ff */
[----:B------:R-:W-:-:S04]  /*79d0*/  IMAD.WIDE.U32 R2, R6, UR6, R16 ;  /* 0x0000000606027c25 */ /* 0x000fc8000f8e0010 */
[----:B------:R-:W-:Y:S01]  /*79e0*/  IMAD R5, R6, UR7, R5 ;  /* 0x0000000706057c24 */ /* 0x000fe2000f8e0205 */
[----:B------:R-:W-:-:S03]  /*79f0*/  MOV R0, R2 ;  /* 0x0000000200007202 */ /* 0x000fc60000000f00 */
[----:B------:R-:W-:-:S07]  /*7a00*/  IMAD.IADD R17, R3, 0x1, R5 ;  /* 0x0000000103117824 */ /* 0x000fce00078e0205 */
.L_x_560:
        /* <DEDUP_REMOVED lines=13> */
.L_x_658:
        /* <DEDUP_REMOVED lines=31> */
.L_x_635:
        /* <DEDUP_REMOVED lines=15> */
.L_x_636:
[----:B------:R-:W-:Y:S05]  /*7dc0*/  BSYNC.RECONVERGENT B0 ;  /* 0x0000000000007941 */ /* 0x000fea0003800200 */
.L_x_634:
        /* <DEDUP_REMOVED lines=16> */
.L_x_638:
[----:B------:R-:W0:Y:S02]  /*7ed0*/  LDC.64 R4, c[0x0][R16+0x450] ;  /* 0x0001140010047b82 */ /* 0x000e240000000a00 */
[-C--:B0-----:R-:W-:Y:S02]  /*7ee0*/  IMAD R5, R5, R8.reuse, RZ ;  /* 0x0000000805057224 */ /* 0x081fe400078e02ff */
[----:B------:R-:W-:-:S04]  /*7ef0*/  IMAD.WIDE.U32 R2, R4, R8, R2 ;  /* 0x0000000804027225 */ /* 0x000fc800078e0002 */
[----:B------:R-:W-:-:S04]  /*7f00*/  IMAD R5, R4, R7, R5 ;  /* 0x0000000704057224 */ /* 0x000fc800078e0205 */
[----:B------:R-:W-:-:S07]  /*7f10*/  IMAD.IADD R3, R3, 0x1, R5 ;  /* 0x0000000103037824 */ /* 0x000fce00078e0205 */
.L_x_639:
[----:B------:R-:W-:Y:S05]  /*7f20*/  BSYNC.RECONVERGENT B0 ;  /* 0x0000000000007941 */ /* 0x000fea0003800200 */
.L_x_637:
        /* <DEDUP_REMOVED lines=29> */
.L_x_641:
        /* <DEDUP_REMOVED lines=16> */
.L_x_642:
[----:B------:R-:W-:Y:S05]  /*8200*/  BSYNC.RECONVERGENT B0 ;  /* 0x0000000000007941 */ /* 0x000fea0003800200 */
.L_x_640:
        /* <DEDUP_REMOVED lines=14> */
.L_x_644:
[----:B------:R-:W0:Y:S02]  /*82f0*/  LDC.64 R4, c[0x0][R16+0x458] ;  /* 0x0001160010047b82 */ /* 0x000e240000000a00 */
[-C--:B0-----:R-:W-:Y:S02]  /*8300*/  IMAD R5, R5, R8.reuse, RZ ;  /* 0x0000000805057224 */ /* 0x081fe400078e02ff */
[----:B------:R-:W-:-:S04]  /*8310*/  IMAD.WIDE.U32 R2, R4, R8, R2 ;  /* 0x0000000804027225 */ /* 0x000fc800078e0002 */
[----:B------:R-:W-:-:S04]  /*8320*/  IMAD R5, R4, R7, R5 ;  /* 0x0000000704057224 */ /* 0x000fc800078e0205 */
[----:B------:R-:W-:-:S07]  /*8330*/  IMAD.IADD R3, R3, 0x1, R5 ;  /* 0x0000000103037824 */ /* 0x000fce00078e0205 */
.L_x_645:
[----:B------:R-:W-:Y:S05]  /*8340*/  BSYNC.RECONVERGENT B0 ;  /* 0x0000000000007941 */ /* 0x000fea0003800200 */
.L_x_643:
        /* <DEDUP_REMOVED lines=29> */
.L_x_647:
        /* <DEDUP_REMOVED lines=16> */
.L_x_648:
[----:B------:R-:W-:Y:S05]  /*8620*/  BSYNC.RECONVERGENT B0 ;  /* 0x0000000000007941 */ /* 0x000fea0003800200 */
.L_x_646:
        /* <DEDUP_REMOVED lines=14> */
.L_x_650:
[----:B------:R-:W0:Y:S02]  /*8710*/  LDC.64 R4, c[0x0][R16+0x460] ;  /* 0x0001180010047b82 */ /* 0x000e240000000a00 */
[-C--:B0-----:R-:W-:Y:S02]  /*8720*/  IMAD R5, R5, R8.reuse, RZ ;  /* 0x0000000805057224 */ /* 0x081fe400078e02ff */
[----:B------:R-:W-:-:S04]  /*8730*/  IMAD.WIDE.U32 R2, R4, R8, R2 ;  /* 0x0000000804027225 */ /* 0x000fc800078e0002 */
[----:B------:R-:W-:-:S04]  /*8740*/  IMAD R5, R4, R7, R5 ;  /* 0x0000000704057224 */ /* 0x000fc800078e0205 */
[----:B------:R-:W-:-:S07]  /*8750*/  IMAD.IADD R3, R3, 0x1, R5 ;  /* 0x0000000103037824 */ /* 0x000fce00078e0205 */
.L_x_651:
[----:B------:R-:W-:Y:S05]  /*8760*/  BSYNC.RECONVERGENT B0 ;  /* 0x0000000000007941 */ /* 0x000fea0003800200 */
.L_x_649:
        /* <DEDUP_REMOVED lines=29> */
.L_x_653:
        /* <DEDUP_REMOVED lines=16> */
.L_x_654:
[----:B------:R-:W-:Y:S05]  /*8a40*/  BSYNC.RECONVERGENT B0 ;  /* 0x0000000000007941 */ /* 0x000fea0003800200 */
.L_x_652:
        /* <DEDUP_REMOVED lines=14> */
.L_x_656:
[----:B------:R-:W0:Y:S02]  /*8b30*/  LDC.64 R4, c[0x0][R16+0x468] ;  /* 0x00011a0010047b82 */ /* 0x000e240000000a00 */
[-C--:B0-----:R-:W-:Y:S02]  /*8b40*/  IMAD R5, R5, R8.reuse, RZ ;  /* 0x0000000805057224 */ /* 0x081fe400078e02ff */
[----:B------:R-:W-:-:S04]  /*8b50*/  IMAD.WIDE.U32 R2, R4, R8, R2 ;  /* 0x0000000804027225 */ /* 0x000fc800078e0002 */
[----:B------:R-:W-:-:S04]  /*8b60*/  IMAD R5, R4, R9, R5 ;  /* 0x0000000904057224 */ /* 0x000fc800078e0205 */
[----:B------:R-:W-:-:S07]  /*8b70*/  IMAD.IADD R3, R3, 0x1, R5 ;  /* 0x0000000103037824 */ /* 0x000fce00078e0205 */
.L_x_657:
[----:B------:R-:W-:Y:S05]  /*8b80*/  BSYNC.RECONVERGENT B0 ;  /* 0x0000000000007941 */ /* 0x000fea0003800200 */
.L_x_655:
[----:B------:R-:W-:Y:S01]  /*8b90*/  MOV R22, UR4 ;  /* 0x0000000400167c02 */ /* 0x000fe20008000f00 */
[----:B------:R-:W-:-:S03]  /*8ba0*/  VIADD R21, R21, 0x4 ;  /* 0x0000000415157836 */ /* 0x000fc60000000000 */
[----:B------:R-:W-:-:S04]  /*8bb0*/  LOP3.LUT R4, R22, 0x7ffffffc, RZ, 0xc0, !PT ;  /* 0x7ffffffc16047812 */ /* 0x000fc800078ec0ff */
[----:B------:R-:W-:-:S13]  /*8bc0*/  ISETP.NE.AND P0, PT, R21, R4, PT ;  /* 0x000000041500720c */ /* 0x000fda0003f05270 */
[----:B------:R-:W-:Y:S05]  /*8bd0*/  @P0 BRA `(.L_x_658) ;  /* 0xffffffec00c00947 */ /* 0x000fea000383ffff */
[----:B------:R-:W-:-:S07]  /*8be0*/  MOV R21, R4 ;  /* 0x0000000400157202 */ /* 0x000fce0000000f00 */
.L_x_633:
        /* <DEDUP_REMOVED lines=35> */
.L_x_661:
        /* <DEDUP_REMOVED lines=15> */
.L_x_662:
[----:B------:R-:W-:Y:S05]  /*8f10*/  BSYNC.RECONVERGENT B0 ;  /* 0x0000000000007941 */ /* 0x000fea0003800200 */
.L_x_660:
        /* <DEDUP_REMOVED lines=17> */
.L_x_664:
[----:B------:R-:W0:Y:S02]  /*9030*/  LDC.64 R2, c[0x0][R16+0x450] ;  /* 0x0001140010027b82 */ /* 0x000e240000000a00 */
[-C--:B0-----:R-:W-:Y:S02]  /*9040*/  IMAD R3, R3, R8.reuse, RZ ;  /* 0x0000000803037224 */ /* 0x081fe400078e02ff */
[----:B------:R-:W-:-:S04]  /*9050*/  IMAD.WIDE.U32 R14, R2, R8, R14 ;  /* 0x00000008020e7225 */ /* 0x000fc800078e000e */
[----:B------:R-:W-:-:S04]  /*9060*/  IMAD R3, R2, R7, R3 ;  /* 0x0000000702037224 */ /* 0x000fc800078e0203 */
[----:B------:R-:W-:-:S07]  /*9070*/  IMAD.IADD R15, R15, 0x1, R3 ;  /* 0x000000010f0f7824 */ /* 0x000fce00078e0203 */
.L_x_665:
[----:B------:R-:W-:Y:S05]  /*9080*/  BSYNC.RECONVERGENT B0 ;  /* 0x0000000000007941 */ /* 0x000fea0003800200 */
.L_x_663:
        /* <DEDUP_REMOVED lines=32> */
.L_x_668:
        /* <DEDUP_REMOVED lines=15> */
.L_x_669:
[----:B------:R-:W-:Y:S05]  /*9380*/  BSYNC.RECONVERGENT B1 ;  /* 0x0000000000017941 */ /* 0x000fea0003800200 */
.L_x_667:
        /* <DEDUP_REMOVED lines=14> */
.L_x_671:
[----:B------:R-:W0:Y:S02]  /*9470*/  LDC.64 R2, c[0x0][R16+0x458] ;  /* 0x0001160010027b82 */ /* 0x000e240000000a00 */
[-C--:B0-----:R-:W-:Y:S02]  /*9480*/  IMAD R3, R3, R8.reuse, RZ ;  /* 0x0000000803037224 */ /* 0x081fe400078e02ff */
[----:B------:R-:W-:-:S04]  /*9490*/  IMAD.WIDE.U32 R14, R2, R8, R14 ;  /* 0x00000008020e7225 */ /* 0x000fc800078e000e */
[----:B------:R-:W-:-:S05]  /*94a0*/  IMAD R3, R2, R9, R3 ;  /* 0x0000000902037224 */ /* 0x000fca00078e0203 */
[----:B------:R-:W-:-:S07]  /*94b0*/  IADD3 R15, PT, PT, R15, R3, RZ ;  /* 0x000000030f0f7210 */ /* 0x000fce0007ffe0ff */
.L_x_672:
[----:B------:R-:W-:Y:S05]  /*94c0*/  BSYNC.RECONVERGENT B1 ;  /* 0x0000000000017941 */ /* 0x000fea0003800200 */
.L_x_670:
        /* <DEDUP_REMOVED lines=26> */
.L_x_674:
[----:B------:R-:W-:Y:S01]  /*9670*/  MOV R18, R6 ;  /* 0x0000000600127202 */ /* 0x000fe20000000f00 */
[----:B------:R-:W-:Y:S01]  /*9680*/  IMAD.MOV.U32 R12, RZ, RZ, R7 ;  /* 0x000000ffff0c7224 */ /* 0x000fe200078e0007 */
[----:B------:R-:W-:Y:S01]  /*9690*/  MOV R10, R2 ;  /* 0x00000002000a7202 */ /* 0x000fe20000000f00 */
[----:B------:R-:W-:Y:S01]  /*96a0*/  IMAD.MOV.U32 R11, RZ, RZ, R3 ;  /* 0x000000ffff0b7224 */ /* 0x000fe200078e0003 */
[----:B------:R-:W-:-:S07]  /*96b0*/  MOV R13, 0x96d0 ;  /* 0x000096d0000d7802 */ /* 0x000fce0000000f00 */
[----:B------:R-:W-:Y:S05]  /*96c0*/  CALL.REL.NOINC `($__internal_8_$__cuda_sm20_rem_s64) ;  /* 0x0000006c007c7944 */ /* 0x000fea0003c00000 */
.L_x_675:
[----:B------:R-:W-:Y:S05]  /*96d0*/  BSYNC.RECONVERGENT B1 ;  /* 0x0000000000017941 */ /* 0x000fea0003800200 */
.L_x_673:
        /* <DEDUP_REMOVED lines=13> */
.L_x_676:
[----:B------:R-:W0:Y:S02]  /*97b0*/  LDC.64 R2, c[0x0][R16+0x460] ;  /* 0x0001180010027b82 */ /* 0x000e240000000a00 */
[-C--:B0-----:R-:W-:Y:S02]  /*97c0*/  IMAD R3, R3, R6.reuse, RZ ;  /* 0x0000000603037224 */ /* 0x081fe400078e02ff */
[----:B------:R-:W-:-:S04]  /*97d0*/  IMAD.WIDE.U32 R14, R2, R6, R14 ;  /* 0x00000006020e7225 */ /* 0x000fc800078e000e */
[----:B------:R-:W-:-:S05]  /*97e0*/  IMAD R3, R2, R7, R3 ;  /* 0x0000000702037224 */ /* 0x000fca00078e0203 */
[----:B------:R-:W-:-:S07]  /*97f0*/  IADD3 R15, PT, PT, R15, R3, RZ ;  /* 0x000000030f0f7210 */ /* 0x000fce0007ffe0ff */
.L_x_666:
[----:B------:R-:W-:Y:S05]  /*9800*/  BSYNC.RECONVERGENT B0 ;  /* 0x0000000000007941 */ /* 0x000fea0003800200 */
.L_x_659:
[----:B------:R-:W0:Y:S01]  /*9810*/  LDCU.64 UR6, c[0x0][0x390] ;  /* 0x00007200ff0677ac */ /* 0x000e220008000a00 */
[----:B------:R-:W1:Y:S01]  /*9820*/  LDCU.128 UR8, c[0x0][0x380] ;  /* 0x00007000ff0877ac */ /* 0x000e620008000c00 */
[----:B0-----:R-:W-:-:S04]  /*9830*/  LEA R4, P0, R0, UR6, 0x4 ;  /* 0x0000000600047c11 */ /* 0x001fc8000f8020ff */
[----:B------:R-:W-:-:S06]  /*9840*/  LEA.HI.X R5, R0, UR7, R17, 0x4, P0 ;  /* 0x0000000700057c11 */ /* 0x000fcc00080f2411 */
[----:B------:R-:W2:Y:S01]  /*9850*/  LDG.E.128 R4, desc[UR30][R4.64] ;  /* 0x0000001e04047981 */ /* 0x000ea2000c1e1d00 */
        /* <DEDUP_REMOVED lines=10> */
.L_x_510:
        /* <DEDUP_REMOVED lines=32> */
[----:B------:R-:W-:Y:S02]  /*9b00*/  ISETP.GE.U32.AND P1, PT, R3, R28, PT ;  /* 0x0000001c0300720c */ /* 0x000fe40003f26070 */
[----:B------:R-:W-:-:S11]  /*9b10*/  MOV R3, RZ ;  /* 0x000000ff00037202 */ /* 0x000fd60000000f00 */
[----:B------:R-:W-:Y:S01]  /*9b20*/  @P1 VIADD R2, R2, 0x1 ;  /* 0x0000000102021836 */ /* 0x000fe20000000000 */
[----:B------:R-:W-:Y:S01]  /*9b30*/  @!P2 LOP3.LUT R2, RZ, R28, RZ, 0x33, !PT ;  /* 0x0000001cff02a212 */ /* 0x000fe200078e33ff */
[----:B------:R-:W-:Y:S06]  /*9b40*/  BRA `(.L_x_681) ;  /* 0x0000000000107947 */ /* 0x000fec0003800000 */
.L_x_680:
[----:B------:R-:W-:-:S07]  /*9b50*/  MOV R2, 0x9b70 ;  /* 0x00009b7000027802 */ /* 0x000fce0000000f00 */
[----:B------:R-:W-:Y:S05]  /*9b60*/  CALL.REL.NOINC `($__internal_7_$__cuda_sm20_div_u64) ;  /* 0x0000006400447944 */ /* 0x000fea0003c00000 */
[----:B------:R-:W-:Y:S01]  /*9b70*/  IMAD.MOV.U32 R2, RZ, RZ, R4 ;  /* 0x000000ffff027224 */ /* 0x000fe200078e0004 */
[----:B------:R-:W-:-:S07]  /*9b80*/  MOV R3, R5 ;  /* 0x0000000500037202 */ /* 0x000fce0000000f00 */
.L_x_681:
[----:B------:R-:W-:Y:S05]  /*9b90*/  BSYNC.RECONVERGENT B0 ;  /* 0x0000000000007941 */ /* 0x000fea0003800200 */
.L_x_679:
        /* <DEDUP_REMOVED lines=15> */
.L_x_684:
[----:B0-2---:R-:W2:Y:S01]  /*9c90*/  LDG.E.128 R4, desc[UR30][R8.64] ;  /* 0x0000001e08047981 */ /* 0x005ea2000c1e1d00 */
[----:B------:R-:W-:Y:S02]  /*9ca0*/  IADD3 R0, P1, PT, R0, 0x1, RZ ;  /* 0x0000000100007810 */ /* 0x000fe40007f3e0ff */
[----:B------:R-:W-:-:S03]  /*9cb0*/  IADD3 R21, P2, PT, R28, R21, RZ ;  /* 0x000000151c157210 */ /* 0x000fc60007f5e0ff */
[----:B------:R-:W-:Y:S01]  /*9cc0*/  IMAD.X R10, RZ, RZ, R10, P1 ;  /* 0x000000ffff0a7224 */ /* 0x000fe200008e060a */
[----:B------:R-:W-:Y:S02]  /*9cd0*/  ISETP.NE.U32.AND P1, PT, R0, R11, PT ;  /* 0x0000000b0000720c */ /* 0x000fe40003f25070 */
[----:B------:R-:W-:Y:S02]  /*9ce0*/  IADD3.X R26, PT, PT, RZ, R26, RZ, P2, !PT ;  /* 0x0000001aff1a7210 */ /* 0x000fe400017fe4ff */
[----:B------:R-:W-:Y:S01]  /*9cf0*/  ISETP.NE.AND.EX P1, PT, R10, RZ, PT, P1 ;  /* 0x000000ff0a00720c */ /* 0x000fe20003f25310 */
[----:B--2---:R-:W1:Y:S02]  /*9d00*/  DADD R6, -RZ, -R6 ;  /* 0x00000000ff067229 */ /* 0x004e640000000906 */
[----:B-1----:R2:W-:Y:S10]  /*9d10*/  STG.E.128 desc[UR30][R2.64], R4 ;  /* 0x0000000402007986 */ /* 0x0025f4000c101d1e */
[----:B------:R-:W-:Y:S05]  /*9d20*/  @P1 BRA `(.L_x_684) ;  /* 0xfffffffc00d81947 */ /* 0x000fea000383ffff */
.L_x_683:
[----:B------:R-:W-:Y:S05]  /*9d30*/  BSYNC.RECONVERGENT B0 ;  /* 0x0000000000007941 */ /* 0x000fea0003800200 */
.L_x_682:
[----:B------:R-:W-:Y:S05]  /*9d40*/  @!P0 EXIT ;  /* 0x000000000000894d */ /* 0x000fea0003800000 */
[----:B--2---:R-:W0:Y:S01]  /*9d50*/  LDC.64 R4, c[0x0][0x390] ;  /* 0x0000e400ff047b82 */ /* 0x004e220000000a00 */
[----:B------:R-:W1:Y:S07]  /*9d60*/  LDCU.64 UR4, c[0x0][0x380] ;  /* 0x00007000ff0477ac */ /* 0x000e6e0008000a00 */
[----:B------:R-:W2:Y:S02]  /*9d70*/  LDC.64 R2, c[0x0][0x388] ;  /* 0x0000e200ff027b82 */ /* 0x000ea40000000a00 */
.L_x_685:
[----:B0--3--:R-:W3:Y:S02]  /*9d80*/  LDG.E.128 R8, desc[UR30][R4.64] ;  /* 0x0000001e04087981 */ /* 0x009ee4000c1e1d00 */
[----:B---3--:R-:W2:Y:S02]  /*9d90*/  DADD R10, -RZ, -R10 ;  /* 0x00000000ff0a7229 */ /* 0x008ea4000000090a */
[----:B--2---:R0:W-:Y:S04]  /*9da0*/  STG.E.128 desc[UR30][R2.64], R8 ;  /* 0x0000000802007986 */ /* 0x0041e8000c101d1e */
[----:B0-----:R-:W2:-:S15]  /*9db0*/  LDG.E.128 R8, desc[UR30][R4.64] ;  /* 0x0000001e04087981 */ /* 0x001e9e000c1e1d00 */
[----:B------:R-:W-:-:S15]  /*9dc0*/  NOP ;  /* 0x0000000000007918 */ /* 0x000fde0000000000 */
[----:B------:R-:W-:-:S15]  /*9dd0*/  NOP ;  /* 0x0000000000007918 */ /* 0x000fde0000000000 */
[----:B------:R-:W-:-:S13]  /*9de0*/  NOP ;  /* 0x0000000000007918 */ /* 0x000fda0000000000 */
[----:B--2---:R-:W0:Y:S02]  /*9df0*/  DADD R10, -RZ, -R10 ;  /* 0x00000000ff0a7229 */ /* 0x004e24000000090a */
[----:B0-----:R0:W-:Y:S04]  /*9e00*/  STG.E.128 desc[UR30][R2.64], R8 ;  /* 0x0000000802007986 */ /* 0x0011e8000c101d1e */
[----:B0-----:R-:W2:-:S15]  /*9e10*/  LDG.E.128 R8, desc[UR30][R4.64] ;  /* 0x0000001e04087981 */ /* 0x001e9e000c1e1d00 */
[----:B------:R-:W-:-:S15]  /*9e20*/  NOP ;  /* 0x0000000000007918 */ /* 0x000fde0000000000 */
[----:B------:R-:W-:-:S15]  /*9e30*/  NOP ;  /* 0x0000000000007918 */ /* 0x000fde0000000000 */
[----:B------:R-:W-:-:S13]  /*9e40*/  NOP ;  /* 0x0000000000007918 */ /* 0x000fda0000000000 */
[----:B--2---:R-:W0:Y:S02]  /*9e50*/  DADD R10, -RZ, -R10 ;  /* 0x00000000ff0a7229 */ /* 0x004e24000000090a */
[----:B0-----:R0:W-:Y:S04]  /*9e60*/  STG.E.128 desc[UR30][R2.64], R8 ;  /* 0x0000000802007986 */ /* 0x0011e8000c101d1e */
[----:B0-----:R-:W2:Y:S01]  /*9e70*/  LDG.E.128 R8, desc[UR30][R4.64] ;  /* 0x0000001e04087981 */ /* 0x001ea2000c1e1d00 */
[----:B------:R-:W-:-:S04]  /*9e80*/  LEA R21, P0, R28, R21, 0x2 ;  /* 0x000000151c157211 */ /* 0x000fc800078010ff */
[----:B------:R-:W-:Y:S02]  /*9e90*/  LEA.HI.X R26, R28, R26, RZ, 0x2, P0 ;  /* 0x0000001a1c1a7211 */ /* 0x000fe400000f14ff */
[----:B-1----:R-:W-:-:S04]  /*9ea0*/  ISETP.GE.U32.AND P0, PT, R21, UR4, PT ;  /* 0x0000000415007c0c */ /* 0x002fc8000bf06070 */
[----:B------:R-:W-:-:S15]  /*9eb0*/  ISETP.GE.AND.EX P0, PT, R26, UR5, PT, P0 ;  /* 0x000000051a007c0c */ /* 0x000fde000bf06300 */
[----:B------:R-:W-:-:S15]  /*9ec0*/  NOP ;  /* 0x0000000000007918 */ /* 0x000fde0000000000 */
[----:B------:R-:W-:-:S15]  /*9ed0*/  NOP ;  /* 0x0000000000007918 */ /* 0x000fde0000000000 */
[----:B------:R-:W-:-:S02]  /*9ee0*/  NOP ;  /* 0x0000000000007918 */ /* 0x000fc40000000000 */
[----:B--2---:R-:W0:Y:S02]  /*9ef0*/  DADD R10, -RZ, -R10 ;  /* 0x00000000ff0a7229 */ /* 0x004e24000000090a */
[----:B0-----:R3:W-:Y:S01]  /*9f00*/  STG.E.128 desc[UR30][R2.64], R8 ;  /* 0x0000000802007986 */ /* 0x0017e2000c101d1e */
[----:B------:R-:W-:Y:S05]  /*9f10*/  @!P0 BRA `(.L_x_685) ;  /* 0xfffffffc00988947 */ /* 0x000fea000383ffff */
[----:B------:R-:W-:Y:S05]  /*9f20*/  EXIT ;  /* 0x000000000000794d */ /* 0x000fea0003800000 */
.L_x_678:
        /* <DEDUP_REMOVED lines=64> */
.L_x_763:
[----:B------:R-:W-:Y:S01]  /*a330*/  LOP3.LUT R0, R15, UR76, RZ, 0xfc, !PT ;  /* 0x0000004c0f007c12 */ /* 0x000fe2000f8efcff */
[----:B------:R-:W-:Y:S03]  /*a340*/  BSSY.RECONVERGENT B1, `(.L_x_687) ;  /* 0x0000029000017945 */ /* 0x000fe60003800200 */
[----:B------:R-:W-:-:S13]  /*a350*/  ISETP.NE.U32.AND P0, PT, R0, RZ, PT ;  /* 0x000000ff0000720c */ /* 0x000fda0003f05070 */
[----:B-1----:R-:W-:Y:S05]  /*a360*/  @P0 BRA `(.L_x_688) ;  /* 0x00000000005c0947 */ /* 0x002fea0003800000 */
[----:B------:R-:W1:Y:S01]  /*a370*/  I2F.U32.RP R2, UR5 ;  /* 0x0000000500027d06 */ /* 0x000e620008209000 */
[----:B------:R-:W-:Y:S02]  /*a380*/  ISETP.NE.U32.AND P2, PT, RZ, UR5, PT ;  /* 0x00000005ff007c0c */ /* 0x000fe4000bf45070 */
[----:B------:R-:W-:-:S05]  /*a390*/  MOV R13, RZ ;  /* 0x000000ff000d7202 */ /* 0x000fca0000000f00 */
        /* <DEDUP_REMOVED lines=20> */
.L_x_688:
[----:B------:R-:W1:Y:S01]  /*a4e0*/  LDCU.64 UR50, c[0x0][0x3a0] ;  /* 0x00007400ff3277ac */ /* 0x000e620008000a00 */
[----:B------:R-:W-:Y:S01]  /*a4f0*/  IMAD.MOV.U32 R8, RZ, RZ, R14 ;  /* 0x000000ffff087224 */ /* 0x000fe200078e000e */
[----:B------:R-:W-:Y:S02]  /*a500*/  MOV R7, R15 ;  /* 0x0000000f00077202 */ /* 0x000fe40000000f00 */
[----:B------:R-:W-:Y:S02]  /*a510*/  MOV R4, 0xa550 ;  /* 0x0000a55000047802 */ /* 0x000fe40000000f00 */
[----:B-1----:R-:W-:Y:S01]  /*a520*/  MOV R6, UR50 ;  /* 0x0000003200067c02 */ /* 0x002fe20008000f00 */
[----:B------:R-:W-:-:S07]  /*a530*/  IMAD.U32 R5, RZ, RZ, UR51 ;  /* 0x00000033ff057e24 */ /* 0x000fce000f8e00ff */
[----:B0-----:R-:W-:Y:S05]  /*a540*/  CALL.REL.NOINC `($__internal_6_$__cuda_sm20_div_s64) ;  /* 0x0000005400707944 */ /* 0x001fea0003c00000 */
        /* <DEDUP_REMOVED lines=8> */
.L_x_689:
[----:B0-----:R-:W-:Y:S05]  /*a5d0*/  BSYNC.RECONVERGENT B1 ;  /* 0x0000000000017941 */ /* 0x001fea0003800200 */
.L_x_687:
        /* <DEDUP_REMOVED lines=35> */
.L_x_692:
[----:B------:R-:W0:Y:S01]  /*a810*/  LDCU.64 UR50, c[0x0][0x3a8] ;  /* 0x00007500ff3277ac */ /* 0x000e220008000a00 */
[----:B------:R-:W-:Y:S01]  /*a820*/  MOV R8, R12 ;  /* 0x0000000c00087202 */ /* 0x000fe20000000f00 */
[----:B------:R-:W-:Y:S01]  /*a830*/  IMAD.MOV.U32 R7, RZ, RZ, R13 ;  /* 0x000000ffff077224 */ /* 0x000fe200078e000d */
[----:B------:R-:W-:Y:S01]  /*a840*/  MOV R4, 0xa880 ;  /* 0x0000a88000047802 */ /* 0x000fe20000000f00 */
[----:B0-----:R-:W-:Y:S01]  /*a850*/  IMAD.U32 R6, RZ, RZ, UR50 ;  /* 0x00000032ff067e24 */ /* 0x001fe2000f8e00ff */
[----:B------:R-:W-:-:S07]  /*a860*/  MOV R5, UR51 ;  /* 0x0000003300057c02 */ /* 0x000fce0008000f00 */
[----:B------:R-:W-:Y:S05]  /*a870*/  CALL.REL.NOINC `($__internal_6_$__cuda_sm20_div_s64) ;  /* 0x0000005000a47944 */ /* 0x000fea0003c00000 */
        /* <DEDUP_REMOVED lines=10> */
.L_x_693:
[----:B------:R-:W-:Y:S05]  /*a920*/  BSYNC.RECONVERGENT B1 ;  /* 0x0000000000017941 */ /* 0x000fea0003800200 */
.L_x_691:
        /* <DEDUP_REMOVED lines=37> */
.L_x_695:
[----:B------:R-:W0:Y:S01]  /*ab80*/  LDCU.64 UR50, c[0x0][0x3b0] ;  /* 0x00007600ff3277ac */ /* 0x000e220008000a00 */
[----:B------:R-:W-:Y:S01]  /*ab90*/  IMAD.MOV.U32 R8, RZ, RZ, R12 ;  /* 0x000000ffff087224 */ /* 0x000fe200078e000c */
[----:B------:R-:W-:Y:S02]  /*aba0*/  MOV R7, R13 ;  /* 0x0000000d00077202 */ /* 0x000fe40000000f00 */
[----:B------:R-:W-:Y:S02]  /*abb0*/  MOV R4, 0xabf0 ;  /* 0x0000abf000047802 */ /* 0x000fe40000000f00 */
[----:B0-----:R-:W-:Y:S01]  /*abc0*/  MOV R6, UR50 ;  /* 0x0000003200067c02 */ /* 0x001fe20008000f00 */
[----:B------:R-:W-:-:S07]  /*abd0*/  IMAD.U32 R5, RZ, RZ, UR51 ;  /* 0x00000033ff057e24 */ /* 0x000fce000f8e00ff */
[----:B------:R-:W-:Y:S05]  /*abe0*/  CALL.REL.NOINC `($__internal_6_$__cuda_sm20_div_s64) ;  /* 0x0000004c00c87944 */ /* 0x000fea0003c00000 */
        /* <DEDUP_REMOVED lines=10> */
.L_x_696:
[----:B------:R-:W-:Y:S05]  /*ac90*/  BSYNC.RECONVERGENT B1 ;  /* 0x0000000000017941 */ /* 0x000fea0003800200 */
.L_x_694:
        /* <DEDUP_REMOVED lines=37> */
.L_x_698:
        /* <DEDUP_REMOVED lines=17> */
.L_x_699:
[----:B------:R-:W-:Y:S05]  /*b000*/  BSYNC.RECONVERGENT B1 ;  /* 0x0000000000017941 */ /* 0x000fea0003800200 */
.L_x_697:
        /* <DEDUP_REMOVED lines=37> */
.L_x_701:
        /* <DEDUP_REMOVED lines=18> */
.L_x_702:
[----:B------:R-:W-:Y:S05]  /*b380*/  BSYNC.RECONVERGENT B1 ;  /* 0x0000000000017941 */ /* 0x000fea0003800200 */
.L_x_700:
        /* <DEDUP_REMOVED lines=38> */
.L_x_704:
[----:B------:R-:W0:Y:S01]  /*b5f0*/  LDCU.64 UR50, c[0x0][0x3c8] ;  /* 0x00007900ff3277ac */ /* 0x000e220008000a00 */
[----:B------:R-:W-:Y:S01]  /*b600*/  MOV R8, R12 ;  /* 0x0000000c00087202 */ /* 0x000fe20000000f00 */
[----:B------:R-:W-:Y:S01]  /*b610*/  IMAD.MOV.U32 R7, RZ, RZ, R13 ;  /* 0x000000ffff077224 */ /* 0x000fe200078e000d */
[----:B------:R-:W-:Y:S01]  /*b620*/  MOV R4, 0xb660 ;  /* 0x0000b66000047802 */ /* 0x000fe20000000f00 */
[----:B0-----:R-:W-:Y:S01]  /*b630*/  IMAD.U32 R6, RZ, RZ, UR50 ;  /* 0x00000032ff067e24 */ /* 0x001fe2000f8e00ff */
[----:B------:R-:W-:-:S07]  /*b640*/  MOV R5, UR51 ;  /* 0x0000003300057c02 */ /* 0x000fce0008000f00 */
[----:B------:R-:W-:Y:S05]  /*b650*/  CALL.REL.NOINC `($__internal_6_$__cuda_sm20_div_s64) ;  /* 0x00000044002c7944 */ /* 0x000fea0003c00000 */
        /* <DEDUP_REMOVED lines=11> */
.L_x_705:
[----:B------:R-:W-:Y:S05]  /*b710*/  BSYNC.RECONVERGENT B1 ;  /* 0x0000000000017941 */ /* 0x000fea0003800200 */
.L_x_703:
        /* <DEDUP_REMOVED lines=38> */
.L_x_707:
        /* <DEDUP_REMOVED lines=18> */
.L_x_708:
[----:B------:R-:W-:Y:S05]  /*baa0*/  BSYNC.RECONVERGENT B1 ;  /* 0x0000000000017941 */ /* 0x000fea0003800200 */
.L_x_706:
        /* <DEDUP_REMOVED lines=38> */
.L_x_710:
        /* <DEDUP_REMOVED lines=18> */
.L_x_711:
[----:B------:R-:W-:Y:S05]  /*be30*/  BSYNC.RECONVERGENT B1 ;  /* 0x0000000000017941 */ /* 0x000fea0003800200 */
.L_x_709:
        /* <DEDUP_REMOVED lines=38> */
.L_x_713:
        /* <DEDUP_REMOVED lines=18> */
.L_x_714:
[----:B------:R-:W-:Y:S05]  /*c1c0*/  BSYNC.RECONVERGENT B1 ;  /* 0x0000000000017941 */ /* 0x000fea0003800200 */
.L_x_712:
        /* <DEDUP_REMOVED lines=38> */
.L_x_716:
        /* <DEDUP_REMOVED lines=18> */
.L_x_717:
[----:B------:R-:W-:Y:S05]  /*c550*/  BSYNC.RECONVERGENT B1 ;  /* 0x0000000000017941 */ /* 0x000fea0003800200 */
.L_x_715:
        /* <DEDUP_REMOVED lines=38> */
.L_x_719:
        /* <DEDUP_REMOVED lines=18> */
.L_x_720:
[----:B------:R-:W-:Y:S05]  /*c8e0*/  BSYNC.RECONVERGENT B1 ;  /* 0x0000000000017941 */ /* 0x000fea0003800200 */
.L_x_718:
        /* <DEDUP_REMOVED lines=38> */
.L_x_722:
        /* <DEDUP_REMOVED lines=18> */
.L_x_723:
[----:B------:R-:W-:Y:S05]  /*cc70*/  BSYNC.RECONVERGENT B1 ;  /* 0x0000000000017941 */ /* 0x000fea0003800200 */
.L_x_721:
        /* <DEDUP_REMOVED lines=38> */
.L_x_725:
        /* <DEDUP_REMOVED lines=18> */
.L_x_726:
[----:B------:R-:W-:Y:S05]  /*d000*/  BSYNC.RECONVERGENT B1 ;  /* 0x0000000000017941 */ /* 0x000fea0003800200 */
.L_x_724:
        /* <DEDUP_REMOVED lines=38> */
.L_x_728:
        /* <DEDUP_REMOVED lines=18> */
.L_x_729:
[----:B------:R-:W-:Y:S05]  /*d390*/  BSYNC.RECONVERGENT B1 ;  /* 0x0000000000017941 */ /* 0x000fea0003800200 */
.L_x_727:
        /* <DEDUP_REMOVED lines=38> */
.L_x_731:
        /* <DEDUP_REMOVED lines=18> */
.L_x_732:
[----:B------:R-:W-:Y:S05]  /*d720*/  BSYNC.RECONVERGENT B1 ;  /* 0x0000000000017941 */ /* 0x000fea0003800200 */
.L_x_730:
        /* <DEDUP_REMOVED lines=38> */
.L_x_734:
        /* <DEDUP_REMOVED lines=18> */
.L_x_735:
[----:B------:R-:W-:Y:S05]  /*dab0*/  BSYNC.RECONVERGENT B1 ;  /* 0x0000000000017941 */ /* 0x000fea0003800200 */
.L_x_733:
        /* <DEDUP_REMOVED lines=38> */
.L_x_737:
        /* <DEDUP_REMOVED lines=18> */
.L_x_738:
[----:B------:R-:W-:Y:S05]  /*de40*/  BSYNC.RECONVERGENT B1 ;  /* 0x0000000000017941 */ /* 0x000fea0003800200 */
.L_x_736:
        /* <DEDUP_REMOVED lines=38> */
.L_x_740:
        /* <DEDUP_REMOVED lines=18> */
.L_x_741:
[----:B------:R-:W-:Y:S05]  /*e1d0*/  BSYNC.RECONVERGENT B1 ;  /* 0x0000000000017941 */ /* 0x000fea0003800200 */
.L_x_739:
        /* <DEDUP_REMOVED lines=38> */
.L_x_743:
        /* <DEDUP_REMOVED lines=18> */
.L_x_744:
[----:B------:R-:W-:Y:S05]  /*e560*/  BSYNC.RECONVERGENT B1 ;  /* 0x0000000000017941 */ /* 0x000fea0003800200 */
.L_x_742:
        /* <DEDUP_REMOVED lines=38> */
.L_x_746:
        /* <DEDUP_REMOVED lines=18> */
.L_x_747:
[----:B------:R-:W-:Y:S05]  /*e8f0*/  BSYNC.RECONVERGENT B1 ;  /* 0x0000000000017941 */ /* 0x000fea0003800200 */
.L_x_745:
        /* <DEDUP_REMOVED lines=38> */
.L_x_749:
        /* <DEDUP_REMOVED lines=18> */
.L_x_750:
[----:B------:R-:W-:Y:S05]  /*ec80*/  BSYNC.RECONVERGENT B1 ;  /* 0x0000000000017941 */ /* 0x000fea0003800200 */
.L_x_748:
        /* <DEDUP_REMOVED lines=38> */
.L_x_752:
        /* <DEDUP_REMOVED lines=18> */
.L_x_753:
[----:B------:R-:W-:Y:S05]  /*f010*/  BSYNC.RECONVERGENT B1 ;  /* 0x0000000000017941 */ /* 0x000fea0003800200 */
.L_x_751:
        /* <DEDUP_REMOVED lines=38> */
.L_x_755:
        /* <DEDUP_REMOVED lines=18> */
.L_x_756:
[----:B------:R-:W-:Y:S05]  /*f3a0*/  BSYNC.RECONVERGENT B1 ;  /* 0x0000000000017941 */ /* 0x000fea0003800200 */
.L_x_754:
        /* <DEDUP_REMOVED lines=37> */
.L_x_758:
        /* <DEDUP_REMOVED lines=17> */
.L_x_759:
[----:B------:R-:W-:Y:S05]  /*f710*/  BSYNC.RECONVERGENT B1 ;  /* 0x0000000000017941 */ /* 0x000fea0003800200 */
.L_x_757:
        /* <DEDUP_REMOVED lines=33> */
.L_x_761:
[----:B------:R-:W0:Y:S01]  /*f930*/  LDCU.64 UR50, c[0x0][0x460] ;  /* 0x00008c00ff3277ac */ /* 0x000e220008000a00 */
[----:B------:R-:W-:Y:S01]  /*f940*/  MOV R18, R6 ;  /* 0x0000000600127202 */ /* 0x000fe20000000f00 */
[----:B------:R-:W-:Y:S01]  /*f950*/  IMAD.MOV.U32 R12, RZ, RZ, R7 ;  /* 0x000000ffff0c7224 */ /* 0x000fe200078e0007 */
[----:B------:R-:W-:Y:S02]  /*f960*/  MOV R13, 0xf9a0 ;  /* 0x0000f9a0000d7802 */ /* 0x000fe40000000f00 */
[----:B0-----:R-:W-:Y:S02]  /*f970*/  MOV R10, UR50 ;  /* 0x00000032000a7c02 */ /* 0x001fe40008000f00 */
[----:B------:R-:W-:-:S07]  /*f980*/  MOV R11, UR51 ;  /* 0x00000033000b7c02 */ /* 0x000fce0008000f00 */
[----:B------:R-:W-:Y:S05]  /*f990*/  CALL.REL.NOINC `($__internal_8_$__cuda_sm20_rem_s64) ;  /* 0x0000000800c87944 */ /* 0x000fea0003c00000 */
.L_x_762:
[----:B------:R-:W-:Y:S05]  /*f9a0*/  BSYNC.RECONVERGENT B1 ;  /* 0x0000000000017941 */ /* 0x000fea0003800200 */
.L_x_760:
        /* <DEDUP_REMOVED lines=8> */
.L_x_690:
[----:B------:R-:W0:Y:S02]  /*fa30*/  LDCU.64 UR50, c[0x0][0x390] ;  /* 0x00007200ff3277ac */ /* 0x000e240008000a00 */
[----:B0-----:R-:W-:-:S04]  /*fa40*/  LEA R4, P0, R2, UR50, 0x4 ;  /* 0x0000003202047c11 */ /* 0x001fc8000f8020ff */
[----:B------:R-:W-:-:S06]  /*fa50*/  LEA.HI.X R5, R2, UR51, R0, 0x4, P0 ;  /* 0x0000003302057c11 */ /* 0x000fcc00080f2400 */
[----:B------:R-:W2:Y:S01]  /*fa60*/  LDG.E.128 R4, desc[UR30][R4.64] ;  /* 0x0000001e04047981 */ /* 0x000ea2000c1e1d00 */
[----:B------:R-:W0:Y:S01]  /*fa70*/  LDC.64 R8, c[0x0][0x388] ;  /* 0x0000e200ff087b82 */ /* 0x000e220000000a00 */
[----:B------:R-:W-:-:S04]  /*fa80*/  IADD3 R14, P0, PT, R28, R14, RZ ;  /* 0x0000000e1c0e7210 */ /* 0x000fc80007f1e0ff */
[----:B------:R-:W-:Y:S02]  /*fa90*/  IADD3.X R15, PT, PT, RZ, R15, RZ, P0, !PT ;  /* 0x0000000fff0f7210 */ /* 0x000fe400007fe4ff */
[----:B------:R-:W-:-:S04]  /*faa0*/  ISETP.GE.U32.AND P0, PT, R14, UR32, PT ;  /* 0x000000200e007c0c */ /* 0x000fc8000bf06070 */
[----:B------:R-:W-:Y:S01]  /*fab0*/  ISETP.GE.AND.EX P0, PT, R15, UR33, PT, P0 ;  /* 0x000000210f007c0c */ /* 0x000fe2000bf06300 */
[----:B--2---:R-:W0:Y:S02]  /*fac0*/  DADD R6, -RZ, -R6 ;  /* 0x00000000ff067229 */ /* 0x004e240000000906 */
[----:B0-----:R1:W-:Y:S10]  /*fad0*/  STG.E.128 desc[UR30][R8.64], R4 ;  /* 0x0000000408007986 */ /* 0x0013f4000c101d1e */
[----:B------:R-:W-:Y:S05]  /*fae0*/  @!P0 BRA `(.L_x_763) ;  /* 0xffffffa800108947 */ /* 0x000fea000383ffff */
[----:B------:R-:W-:Y:S05]  /*faf0*/  BSYNC.RECONVERGENT B0 ;  /* 0x0000000000007941 */ /* 0x000fea0003800200 */
.L_x_686:
[----:B------:R-:W-:Y:S05]  /*fb00*/  EXIT ;  /* 0x000000000000794d */ /* 0x000fea0003800000 */
        .weak           $__internal_6_$__cuda_sm20_div_s64
        .type           $__internal_6_$__cuda_sm20_div_s64,@function
        .size           $__internal_6_$__cuda_sm20_div_s64,($__internal_7_$__cuda_sm20_div_u64 - $__internal_6_$__cuda_sm20_div_s64)
$__internal_6_$__cuda_sm20_div_s64:
        /* <DEDUP_REMOVED lines=86> */
[----:B------:R-:W-:Y:S06]  /*10070*/  RET.REL.NODEC R8 `(_ZN2at6native26_fft_conjugate_copy_kernelIN3c107complexIdEE16OffsetCalculatorILi1ElLb0EENS0_33HermitianSymmetryOffsetCalculatorIlEEEEvlPT_PKS9_T0_T1_) ;  /* 0xfffffefc08e07950 */ /* 0x000fec0003c3ffff */
        .weak           $__internal_7_$__cuda_sm20_div_u64
        .type           $__internal_7_$__cuda_sm20_div_u64,@function
        .size           $__internal_7_$__cuda_sm20_div_u64,($__internal_8_$__cuda_sm20_rem_s64 - $__internal_7_$__cuda_sm20_div_u64)
$__internal_7_$__cuda_sm20_div_u64:
        /* <DEDUP_REMOVED lines=67> */
[----:B------:R-:W-:Y:S06]  /*104b0*/  RET.REL.NODEC R2 `(_ZN2at6native26_fft_conjugate_copy_kernelIN3c107complexIdEE16OffsetCalculatorILi1ElLb0EENS0_33HermitianSymmetryOffsetCalculatorIlEEEEvlPT_PKS9_T0_T1_) ;  /* 0xfffffef802d07950 */ /* 0x000fec0003c3ffff */
        .weak           $__internal_8_$__cuda_sm20_rem_s64
        .type           $__internal_8_$__cuda_sm20_rem_s64,@function
        .size           $__internal_8_$__cuda_sm20_rem_s64,(.L_x_773 - $__internal_8_$__cuda_sm20_rem_s64)
$__internal_8_$__cuda_sm20_rem_s64:
        /* <DEDUP_REMOVED lines=80> */
[----:B------:R-:W-:Y:S06]  /*109c0*/  RET.REL.NODEC R4 `(_ZN2at6native26_fft_conjugate_copy_kernelIN3c107complexIdEE16OffsetCalculatorILi1ElLb0EENS0_33HermitianSymmetryOffsetCalculatorIlEEEEvlPT_PKS9_T0_T1_) ;  /* 0xfffffef4048c7950 */ /* 0x000fec0003c3ffff */
.L_x_764:
        /* <DEDUP_REMOVED lines=11> */
.L_x_773:


//--------------------- .nv.shared.reserved.0     --------------------------
	.section	.nv.shared.reserved.0,"aw",@nobits
	.weak		__nv_reservedSMEM_offset_0_alias
	.size		__nv_reservedSMEM_offset_0_alias, 0, 64
	.other		__nv_reservedSMEM_offset_0_alias,@"STO_CUDA_RESERVED_SHARED STV_DEFAULT"
__nv_reservedSMEM_offset_0_alias:
	.zero		0
	.zero		64


//--------------------- .nv.global                --------------------------
	.section	.nv.global,"aw",@nobits
.nv.global:
	.type		_ZN45_INTERNAL_ac02cf58_14_SpectralOps_cu_bd418f174cuda3std3__48in_placeE,@object
	.size		_ZN45_INTERNAL_ac02cf58_14_SpectralOps_cu_bd418f174cuda3std3__48in_placeE,(_ZN45_INTERNAL_ac02cf58_14_SpectralOps_cu_bd418f174cuda3std6ranges3__45__cpo8distanceE - _ZN45_INTERNAL_ac02cf58_14_SpectralOps_cu_bd418f174cuda3std3__48in_placeE)
_ZN45_INTERNAL_ac02cf58_14_SpectralOps_cu_bd418f174cuda3std3__48in_placeE:
	.zero		1
	.type		_ZN45_INTERNAL_ac02cf58_14_SpectralOps_cu_bd418f174cuda3std6ranges3__45__cpo8distanceE,@object
	.size		_ZN45_INTERNAL_ac02cf58_14_SpectralOps_cu_bd418f174cuda3std6ranges3__45__cpo8distanceE,(_ZN45_INTERNAL_ac02cf58_14_SpectralOps_cu_bd418f174cuda3std3__45__cpo6cbeginE - _ZN45_INTERNAL_ac02cf58_14_SpectralOps_cu_bd418f174cuda3std6ranges3__45__cpo8distanceE)
_ZN45_INTERNAL_ac02cf58_14_SpectralOps_cu_bd418f174cuda3std6ranges3__45__cpo8distanceE:
	.zero		1
	.type		_ZN45_INTERNAL_ac02cf58_14_SpectralOps_cu_bd418f174cuda3std3__45__cpo6cbeginE,@object
	.size		_ZN45_INTERNAL_ac02cf58_14_SpectralOps_cu_bd418f174cuda3std3__45__cpo6cbeginE,(_ZN45_INTERNAL_ac02cf58_14_SpectralOps_cu_bd418f174cuda3std6ranges3__45__cpo7advanceE - _ZN45_INTERNAL_ac02cf58_14_SpectralOps_cu_bd418f174cuda3std3__45__cpo6cbeginE)
_ZN45_INTERNAL_ac02cf58_14_SpectralOps_cu_bd418f174cuda3std3__45__cpo6cbeginE:
	.zero		1
	.type		_ZN45_INTERNAL_ac02cf58_14_SpectralOps_cu_bd418f174cuda3std6ranges3__45__cpo7advanceE,@object
	.size		_ZN45_INTERNAL_ac02cf58_14_SpectralOps_cu_bd418f174cuda3std6ranges3__45__cpo7advanceE,(_ZN45_INTERNAL_ac02cf58_14_SpectralOps_cu_bd418f174cuda3std3__45__cpo7crbeginE - _ZN45_INTERNAL_ac02cf58_14_SpectralOps_cu_bd418f174cuda3std6ranges3__45__cpo7advanceE)
_ZN45_INTERNAL_ac02cf58_14_SpectralOps_cu_bd418f174cuda3std6ranges3__45__cpo7advanceE:
	.zero		1
	.type		_ZN45_INTERNAL_ac02cf58_14_SpectralOps_cu_bd418f174cuda3std3__45__cpo7crbeginE,@object
	.size		_ZN45_INTERNAL_ac02cf58_14_SpectralOps_cu_bd418f174cuda3std3__45__cpo7crbeginE,(_ZN45_INTERNAL_ac02cf58_14_SpectralOps_cu_bd418f174cuda3std6ranges3__45__cpo4dataE - _ZN45_INTERNAL_ac02cf58_14_SpectralOps_cu_bd418f174cuda3std3__45__cpo7crbeginE)
_ZN45_INTERNAL_ac02cf58_14_SpectralOps_cu_bd418f174cuda3std3__45__cpo7crbeginE:
	.zero		1
	.type		_ZN45_INTERNAL_ac02cf58_14_SpectralOps_cu_bd418f174cuda3std6ranges3__45__cpo4dataE,@object
	.size		_ZN45_INTERNAL_ac02cf58_14_SpectralOps_cu_bd418f174cuda3std6ranges3__45__cpo4dataE,(_ZN45_INTERNAL_ac02cf58_14_SpectralOps_cu_bd418f174cuda3std6ranges3__45__cpo5beginE - _ZN45_INTERNAL_ac02cf58_14_SpectralOps_cu_bd418f174cuda3std6ranges3__45__cpo4dataE)
_ZN45_INTERNAL_ac02cf58_14_SpectralOps_cu_bd418f174cuda3std6ranges3__45__cpo4dataE:
	.zero		1
	.type		_ZN45_INTERNAL_ac02cf58_14_SpectralOps_cu_bd418f174cuda3std6ranges3__45__cpo5beginE,@object
	.size		_ZN45_INTERNAL_ac02cf58_14_SpectralOps_cu_bd418f174cuda3std6ranges3__45__cpo5beginE,(_ZN45_INTERNAL_ac02cf58_14_SpectralOps_cu_bd418f174cuda3std3__447_GLOBAL__N__ac02cf58_14_SpectralOps_cu_bd418f176ignoreE - _ZN45_INTERNAL_ac02cf58_14_SpectralOps_cu_bd418f174cuda3std6ranges3__45__cpo5beginE)
_ZN45_INTERNAL_ac02cf58_14_SpectralOps_cu_bd418f174cuda3std6ranges3__45__cpo5beginE:
	.zero		1
	.type		_ZN45_INTERNAL_ac02cf58_14_SpectralOps_cu_bd418f174cuda3std3__447_GLOBAL__N__ac02cf58_14_SpectralOps_cu_bd418f176ignoreE,@object
	.size		_ZN45_INTERNAL_ac02cf58_14_SpectralOps_cu_bd418f174cuda3std3__447_GLOBAL__N__ac02cf58_14_SpectralOps_cu_bd418f176ignoreE,(_ZN45_INTERNAL_ac02cf58_14_SpectralOps_cu_bd418f174cuda3std6ranges3__45__cpo4sizeE - _ZN45_INTERNAL_ac02cf58_14_SpectralOps_cu_bd418f174cuda3std3__447_GLOBAL__N__ac02cf58_14_SpectralOps_cu_bd418f176ignoreE)
_ZN45_INTERNAL_ac02cf58_14_SpectralOps_cu_bd418f174cuda3std3__447_GLOBAL__N__ac02cf58_14_SpectralOps_cu_bd418f176ignoreE:
	.zero		1
	.type		_ZN45_INTERNAL_ac02cf58_14_SpectralOps_cu_bd418f174cuda3std6ranges3__45__cpo4sizeE,@object
	.size		_ZN45_INTERNAL_ac02cf58_14_SpectralOps_cu_bd418f174cuda3std6ranges3__45__cpo4sizeE,(_ZN45_INTERNAL_ac02cf58_14_SpectralOps_cu_bd418f174cuda3std3__45__cpo5beginE - _ZN45_INTERNAL_ac02cf58_14_SpectralOps_cu_bd418f174cuda3std6ranges3__45__cpo4sizeE)
_ZN45_INTERNAL_ac02cf58_14_SpectralOps_cu_bd418f174cuda3std6ranges3__45__cpo4sizeE:
	.zero		1
	.type		_ZN45_INTERNAL_ac02cf58_14_SpectralOps_cu_bd418f174cuda3std3__45__cpo5beginE,@object
	.size		_ZN45_INTERNAL_ac02cf58_14_SpectralOps_cu_bd418f174cuda3std3__45__cpo5beginE,(_ZN45_INTERNAL_ac02cf58_14_SpectralOps_cu_bd418f174cuda3std6ranges3__45__cpo6cbeginE - _ZN45_INTERNAL_ac02cf58_14_SpectralOps_cu_bd418f174cuda3std3__45__cpo5beginE)
_ZN45_INTERNAL_ac02cf58_14_SpectralOps_cu_bd418f174cuda3std3__45__cpo5beginE:
	.zero		1
	.type		_ZN45_INTERNAL_ac02cf58_14_SpectralOps_cu_bd418f174cuda3std6ranges3__45__cpo6cbeginE,@object
	.size		_ZN45_INTERNAL_ac02cf58_14_SpectralOps_cu_bd418f174cuda3std6ranges3__45__cpo6cbeginE,(_ZN45_INTERNAL_ac02cf58_14_SpectralOps_cu_bd418f174cuda3std3__45__cpo6rbeginE - _ZN45_INTERNAL_ac02cf58_14_SpectralOps_cu_bd418f174cuda3std6ranges3__45__cpo6cbeginE)
_ZN45_INTERNAL_ac02cf58_14_SpectralOps_cu_bd418f174cuda3std6ranges3__45__cpo6cbeginE:
	.zero		1
	.type		_ZN45_INTERNAL_ac02cf58_14_SpectralOps_cu_bd418f174cuda3std3__45__cpo6rbeginE,@object
	.size		_ZN45_INTERNAL_ac02cf58_14_SpectralOps_cu_bd418f174cuda3std3__45__cpo6rbeginE,(_ZN45_INTERNAL_ac02cf58_14_SpectralOps_cu_bd418f174cuda3std6ranges3__45__cpo4nextE - _ZN45_INTERNAL_ac02cf58_14_SpectralOps_cu_bd418f174cuda3std3__45__cpo6rbeginE)
_ZN45_INTERNAL_ac02cf58_14_SpectralOps_cu_bd418f174cuda3std3__45__cpo6rbeginE:
	.zero		1
	.type		_ZN45_INTERNAL_ac02cf58_14_SpectralOps_cu_bd418f174cuda3std6ranges3__45__cpo4nextE,@object
	.size		_ZN45_INTERNAL_ac02cf58_14_SpectralOps_cu_bd418f174cuda3std6ranges3__45__cpo4nextE,(_ZN45_INTERNAL_ac02cf58_14_SpectralOps_cu_bd418f174cuda3std6ranges3__45__cpo4swapE - _ZN45_INTERNAL_ac02cf58_14_SpectralOps_cu_bd418f174cuda3std6ranges3__45__cpo4nextE)
_ZN45_INTERNAL_ac02cf58_14_SpectralOps_cu_bd418f174cuda3std6ranges3__45__cpo4nextE:
	.zero		1
	.type		_ZN45_INTERNAL_ac02cf58_14_SpectralOps_cu_bd418f174cuda3std6ranges3__45__cpo4swapE,@object
	.size		_ZN45_INTERNAL_ac02cf58_14_SpectralOps_cu_bd418f174cuda3std6ranges3__45__cpo4swapE,(_ZN45_INTERNAL_ac02cf58_14_SpectralOps_cu_bd418f174cuda3std3__420unreachable_sentinelE - _ZN45_INTERNAL_ac02cf58_14_SpectralOps_cu_bd418f174cuda3std6ranges3__45__cpo4swapE)
_ZN45_INTERNAL_ac02cf58_14_SpectralOps_cu_bd418f174cuda3std6ranges3__45__cpo4swapE:
	.zero		1
	.type		_ZN45_INTERNAL_ac02cf58_14_SpectralOps_cu_bd418f174cuda3std3__420unreachable_sentinelE,@object
	.size		_ZN45_INTERNAL_ac02cf58_14_SpectralOps_cu_bd418f174cuda3std3__420unreachable_sentinelE,(_ZN45_INTERNAL_ac02cf58_14_SpectralOps_cu_bd418f176thrust24THRUST_300001_SM_1030_NS6system6detail10sequential3seqE - _ZN45_INTERNAL_ac02cf58_14_SpectralOps_cu_bd418f174cuda3std3__420unreachable_sentinelE)
_ZN45_INTERNAL_ac02cf58_14_SpectralOps_cu_bd418f174cuda3std3__420unreachable_sentinelE:
	.zero		1
	.type		_ZN45_INTERNAL_ac02cf58_14_SpectralOps_cu_bd418f176thrust24THRUST_300001_SM_1030_NS6system6detail10sequential3seqE,@object
	.size		_ZN45_INTERNAL_ac02cf58_14_SpectralOps_cu_bd418f176thrust24THRUST_300001_SM_1030_NS6system6detail10sequential3seqE,(_ZN45_INTERNAL_ac02cf58_14_SpectralOps_cu_bd418f174cuda3std3__45__cpo4cendE - _ZN45_INTERNAL_ac02cf58_14_SpectralOps_cu_bd418f176thrust24THRUST_300001_SM_1030_NS6system6detail10sequential3seqE)
_ZN45_INTERNAL_ac02cf58_14_SpectralOps_cu_bd418f176thrust24THRUST_300001_SM_1030_NS6system6detail10sequential3seqE:
	.zero		1
	.type		_ZN45_INTERNAL_ac02cf58_14_SpectralOps_cu_bd418f174cuda3std3__45__cpo4cendE,@object
	.size		_ZN45_INTERNAL_ac02cf58_14_SpectralOps_cu_bd418f174cuda3std3__45__cpo4cendE,(_ZN45_INTERNAL_ac02cf58_14_SpectralOps_cu_bd418f174cuda3std6ranges3__45__cpo9iter_swapE - _ZN45_INTERNAL_ac02cf58_14_SpectralOps_cu_bd418f174cuda3std3__45__cpo4cendE)
_ZN45_INTERNAL_ac02cf58_14_SpectralOps_cu_bd418f174cuda3std3__45__cpo4cendE:
	.zero		1
	.type		_ZN45_INTERNAL_ac02cf58_14_SpectralOps_cu_bd418f174cuda3std6ranges3__45__cpo9iter_swapE,@object
	.size		_ZN45_INTERNAL_ac02cf58_14_SpectralOps_cu_bd418f174cuda3std6ranges3__45__cpo9iter_swapE,(_ZN45_INTERNAL_ac02cf58_14_SpectralOps_cu_bd418f174cuda3std3__45__cpo5crendE - _ZN45_INTERNAL_ac02cf58_14_SpectralOps_cu_bd418f174cuda3std6ranges3__45__cpo9iter_swapE)
_ZN45_INTERNAL_ac02cf58_14_SpectralOps_cu_bd418f174cuda3std6ranges3__45__cpo9iter_swapE:
	.zero		1
	.type		_ZN45_INTERNAL_ac02cf58_14_SpectralOps_cu_bd418f174cuda3std3__45__cpo5crendE,@object
	.size		_ZN45_INTERNAL_ac02cf58_14_SpectralOps_cu_bd418f174cuda3std3__45__cpo5crendE,(_ZN45_INTERNAL_ac02cf58_14_SpectralOps_cu_bd418f174cuda3std6ranges3__45__cpo5cdataE - _ZN45_INTERNAL_ac02cf58_14_SpectralOps_cu_bd418f174cuda3std3__45__cpo5crendE)
_ZN45_INTERNAL_ac02cf58_14_SpectralOps_cu_bd418f174cuda3std3__45__cpo5crendE:
	.zero		1
	.type		_ZN45_INTERNAL_ac02cf58_14_SpectralOps_cu_bd418f174cuda3std6ranges3__45__cpo5cdataE,@object
	.size		_ZN45_INTERNAL_ac02cf58_14_SpectralOps_cu_bd418f174cuda3std6ranges3__45__cpo5cdataE,(_ZN45_INTERNAL_ac02cf58_14_SpectralOps_cu_bd418f174cuda3std6ranges3__45__cpo3endE - _ZN45_INTERNAL_ac02cf58_14_SpectralOps_cu_bd418f174cuda3std6ranges3__45__cpo5cdataE)
_ZN45_INTERNAL_ac02cf58_14_SpectralOps_cu_bd418f174cuda3std6ranges3__45__cpo5cdataE:
	.zero		1
	.type		_ZN45_INTERNAL_ac02cf58_14_SpectralOps_cu_bd418f174cuda3std6ranges3__45__cpo3endE,@object
	.size		_ZN45_INTERNAL_ac02cf58_14_SpectralOps_cu_bd418f174cuda3std6ranges3__45__cpo3endE,(_ZN45_INTERNAL_ac02cf58_14_SpectralOps_cu_bd418f174cuda3std3__419piecewise_constructE - _ZN45_INTERNAL_ac02cf58_14_SpectralOps_cu_bd418f174cuda3std6ranges3__45__cpo3endE)
_ZN45_INTERNAL_ac02cf58_14_SpectralOps_cu_bd418f174cuda3std6ranges3__45__cpo3endE:
	.zero		1
	.type		_ZN45_INTERNAL_ac02cf58_14_SpectralOps_cu_bd418f174cuda3std3__419piecewise_constructE,@object
	.size		_ZN45_INTERNAL_ac02cf58_14_SpectralOps_cu_bd418f174cuda3std3__419piecewise_constructE,(_ZN45_INTERNAL_ac02cf58_14_SpectralOps_cu_bd418f174cuda3std6ranges3__45__cpo5ssizeE - _ZN45_INTERNAL_ac02cf58_14_SpectralOps_cu_bd418f174cuda3std3__419piecewise_constructE)
_ZN45_INTERNAL_ac02cf58_14_SpectralOps_cu_bd418f174cuda3std3__419piecewise_constructE:
	.zero		1
	.type		_ZN45_INTERNAL_ac02cf58_14_SpectralOps_cu_bd418f174cuda3std6ranges3__45__cpo5ssizeE,@object
	.size		_ZN45_INTERNAL_ac02cf58_14_SpectralOps_cu_bd418f174cuda3std6ranges3__45__cpo5ssizeE,(_ZN45_INTERNAL_ac02cf58_14_SpectralOps_cu_bd418f174cuda3std3__45__cpo3endE - _ZN45_INTERNAL_ac02cf58_14_SpectralOps_cu_bd418f174cuda3std6ranges3__45__cpo5ssizeE)
_ZN45_INTERNAL_ac02cf58_14_SpectralOps_cu_bd418f174cuda3std6ranges3__45__cpo5ssizeE:
	.zero		1
	.type		_ZN45_INTERNAL_ac02cf58_14_SpectralOps_cu_bd418f174cuda3std3__45__cpo3endE,@object
	.size		_ZN45_INTERNAL_ac02cf58_14_SpectralOps_cu_bd418f174cuda3std3__45__cpo3endE,(_ZN45_INTERNAL_ac02cf58_14_SpectralOps_cu_bd418f174cuda3std6ranges3__45__cpo4cendE - _ZN45_INTERNAL_ac02cf58_14_SpectralOps_cu_bd418f174cuda3std3__45__cpo3endE)
_ZN45_INTERNAL_ac02cf58_14_SpectralOps_cu_bd418f174cuda3std3__45__cpo3endE:
	.zero		1
	.type		_ZN45_INTERNAL_ac02cf58_14_SpectralOps_cu_bd418f174cuda3std6ranges3__45__cpo4cendE,@object
	.size		_ZN45_INTERNAL_ac02cf58_14_SpectralOps_cu_bd418f174cuda3std6ranges3__45__cpo4cendE,(_ZN45_INTERNAL_ac02cf58_14_SpectralOps_cu_bd418f174cuda3std3__45__cpo4rendE - _ZN45_INTERNAL_ac02cf58_14_SpectralOps_cu_bd418f174cuda3std6ranges3__45__cpo4cendE)
_ZN45_INTERNAL_ac02cf58_14_SpectralOps_cu_bd418f174cuda3std6ranges3__45__cpo4cendE:
	.zero		1
	.type		_ZN45_INTERNAL_ac02cf58_14_SpectralOps_cu_bd418f174cuda3std3__45__cpo4rendE,@object
	.size		_ZN45_INTERNAL_ac02cf58_14_SpectralOps_cu_bd418f174cuda3std3__45__cpo4rendE,(_ZN45_INTERNAL_ac02cf58_14_SpectralOps_cu_bd418f174cuda3std6ranges3__45__cpo4prevE - _ZN45_INTERNAL_ac02cf58_14_SpectralOps_cu_bd418f174cuda3std3__45__cpo4rendE)
_ZN45_INTERNAL_ac02cf58_14_SpectralOps_cu_bd418f174cuda3std3__45__cpo4rendE:
	.zero		1
	.type		_ZN45_INTERNAL_ac02cf58_14_SpectralOps_cu_bd418f174cuda3std6ranges3__45__cpo4prevE,@object
	.size		_ZN45_INTERNAL_ac02cf58_14_SpectralOps_cu_bd418f174cuda3std6ranges3__45__cpo4prevE,(_ZN45_INTERNAL_ac02cf58_14_SpectralOps_cu_bd418f174cuda3std6ranges3__45__cpo9iter_moveE - _ZN45_INTERNAL_ac02cf58_14_SpectralOps_cu_bd418f174cuda3std6ranges3__45__cpo4prevE)
_ZN45_INTERNAL_ac02cf58_14_SpectralOps_cu_bd418f174cuda3std6ranges3__45__cpo4prevE:
	.zero		1
	.type		_ZN45_INTERNAL_ac02cf58_14_SpectralOps_cu_bd418f174cuda3std6ranges3__45__cpo9iter_moveE,@object
	.size		_ZN45_INTERNAL_ac02cf58_14_SpectralOps_cu_bd418f174cuda3std6ranges3__45__cpo9iter_moveE,(.L_13 - _ZN45_INTERNAL_ac02cf58_14_SpectralOps_cu_bd418f174cuda3std6ranges3__45__cpo9iter_moveE)
_ZN45_INTERNAL_ac02cf58_14_SpectralOps_cu_bd418f174cuda3std6ranges3__45__cpo9iter_moveE:
	.zero		1
.L_13:


//--------------------- .nv.constant0._ZN2at6native26_fft_conjugate_copy_kernelIN3c107complexINS2_4HalfEEE16OffsetCalculatorILi1ElLb0EENS0_33HermitianSymmetryOffsetCalculatorIlEEEEvlPT_PKSA_T0_T1_ --------------------------
	.section	.nv.constant0._ZN2at6native26_fft_conjugate_copy_kernelIN3c107complexINS2_4HalfEEE16OffsetCalculatorILi1ElLb0EENS0_33HermitianSymmetryOffsetCalculatorIlEEEEvlPT_PKSA_T0_T1_,"a",@progbits
	.sectionflags	@""
	.align	4
.nv.constant0._ZN2at6native26_fft_conjugate_copy_kernelIN3c107complexINS2_4HalfEEE16OffsetCalculatorILi1ElLb0EENS0_33HermitianSymmetryOffsetCalculatorIlEEEEvlPT_PKSA_T0_T1_:
	.zero		1744


//--------------------- .nv.constant0._ZN2at6native26_fft_conjugate_copy_kernelIN3c107complexIfEE16OffsetCalculatorILi1ElLb0EENS0_33HermitianSymmetryOffsetCalculatorIlEEEEvlPT_PKS9_T0_T1_ --------------------------
	.section	.nv.constant0._ZN2at6native26_fft_conjugate_copy_kernelIN3c107complexIfEE16OffsetCalculatorILi1ElLb0EENS0_33HermitianSymmetryOffsetCalculatorIlEEEEvlPT_PKS9_T0_T1_,"a",@progbits
	.sectionflags	@""
	.align	4
.nv.constant0._ZN2at6native26_fft_conjugate_copy_kernelIN3c107complexIfEE16OffsetCalculatorILi1ElLb0EENS0_33HermitianSymmetryOffsetCalculatorIlEEEEvlPT_PKS9_T0_T1_:
	.zero		1744


//--------------------- .nv.constant0._ZN2at6native26_fft_conjugate_copy_kernelIN3c107complexIdEE16OffsetCalculatorILi1ElLb0EENS0_33HermitianSymmetryOffsetCalculatorIlEEEEvlPT_PKS9_T0_T1_ --------------------------
	.section	.nv.constant0._ZN2at6native26_fft_conjugate_copy_kernelIN3c107complexIdEE16OffsetCalculatorILi1ElLb0EENS0_33HermitianSymmetryOffsetCalculatorIlEEEEvlPT_PKS9_T0_T1_,"a",@progbits
	.sectionflags	@""
	.align	4
.nv.constant0._ZN2at6native26_fft_conjugate_copy_kernelIN3c107complexIdEE16OffsetCalculatorILi1ElLb0EENS0_33HermitianSymmetryOffsetCalculatorIlEEEEvlPT_PKS9_T0_T1_:
	.zero		1744


//--------------------- SYMBOLS --------------------------

	.type		.nv.reservedSmem.offset0,@object
	.size		.nv.reservedSmem.offset0,0x4
